//
// Generated by NVIDIA NVVM Compiler
//
// Compiler Build ID: CL-36424714
// Cuda compilation tools, release 13.0, V13.0.88
// Based on NVVM 20.0.0
//

.version 9.0
.target sm_100
.address_size 64

	// .globl	_Z5pde_rPfPKffffi
.global .align 4 .b8 __cudart_i2opi_f[24] = {65, 144, 67, 60, 153, 149, 98, 219, 192, 221, 52, 245, 209, 87, 39, 252, 41, 21, 68, 78, 110, 131, 249, 162};

.visible .entry _Z5pde_rPfPKffffi(
	.param .u64 .ptr .align 1 _Z5pde_rPfPKffffi_param_0,
	.param .u64 .ptr .align 1 _Z5pde_rPfPKffffi_param_1,
	.param .f32 _Z5pde_rPfPKffffi_param_2,
	.param .f32 _Z5pde_rPfPKffffi_param_3,
	.param .f32 _Z5pde_rPfPKffffi_param_4,
	.param .u32 _Z5pde_rPfPKffffi_param_5
)
{
	.local .align 16 .b8 	__local_depot0[96];
	.reg .b64 	%SP;
	.reg .b64 	%SPL;
	.reg .pred 	%p<2>;
	.reg .b32 	%r<8>;
	.reg .b32 	%f<42>;
	.reg .b64 	%rd<13>;

	mov.u64 	%SPL, __local_depot0;
	ld.param.u64 	%rd2, [_Z5pde_rPfPKffffi_param_0];
	ld.param.u64 	%rd3, [_Z5pde_rPfPKffffi_param_1];
	ld.param.f32 	%f1, [_Z5pde_rPfPKffffi_param_2];
	ld.param.f32 	%f2, [_Z5pde_rPfPKffffi_param_3];
	ld.param.f32 	%f3, [_Z5pde_rPfPKffffi_param_4];
	ld.param.u32 	%r2, [_Z5pde_rPfPKffffi_param_5];
	add.u64 	%rd1, %SPL, 0;
	mov.f32 	%f4, 0f3DB4B4B5;
	mov.f32 	%f5, 0f3E70F0F1;
	mov.f32 	%f6, 0fBFDE1E1E;
	mov.f32 	%f7, 0f3FB4B4B5;
	st.local.v4.f32 	[%rd1], {%f7, %f6, %f5, %f4};
	mov.f32 	%f8, 0f3F000000;
	mov.f32 	%f9, 0f80000000;
	st.local.v4.f32 	[%rd1+16], {%f9, %f9, %f8, %f9};
	mov.f32 	%f10, 0fBF000000;
	st.local.v4.f32 	[%rd1+32], {%f10, %f9, %f9, %f9};
	mov.f32 	%f11, 0fBF2FA0BF;
	mov.f32 	%f12, 0f3F2FA0BF;
	mov.f32 	%f13, 0fBDBE82FA;
	st.local.v4.f32 	[%rd1+48], {%f13, %f12, %f9, %f11};
	mov.f32 	%f14, 0fBCFAC688;
	mov.f32 	%f15, 0f3DBE82FA;
	st.local.v4.f32 	[%rd1+64], {%f15, %f9, %f14, %f9};
	mov.f32 	%f16, 0f3DA72F05;
	mov.f32 	%f17, 0fBF272F05;
	mov.f32 	%f18, 0f3F1A1F59;
	st.local.v4.f32 	[%rd1+80], {%f18, %f9, %f17, %f16};
	mov.u32 	%r3, %tid.x;
	mov.u32 	%r4, %ctaid.x;
	mov.u32 	%r5, %ntid.x;
	mad.lo.s32 	%r1, %r4, %r5, %r3;
	setp.gt.s32 	%p1, %r1, 3;
	@%p1 bra 	$L__BB0_2;
	cvta.to.global.u64 	%rd5, %rd3;
	cvta.to.global.u64 	%rd6, %rd2;
	mul.f32 	%f19, %f3, %f1;
	mul.wide.s32 	%rd7, %r1, 24;
	add.s64 	%rd8, %rd1, %rd7;
	ld.local.v2.f32 	{%f20, %f21}, [%rd8+16];
	mul.wide.s32 	%rd9, %r2, 4;
	add.s64 	%rd10, %rd5, %rd9;
	ld.global.f32 	%f22, [%rd10+-24];
	ld.global.f32 	%f23, [%rd10+-20];
	mul.f32 	%f24, %f20, %f23;
	fma.rn.f32 	%f25, %f21, %f22, %f24;
	ld.local.v2.f32 	{%f26, %f27}, [%rd8+8];
	ld.global.f32 	%f28, [%rd10+-16];
	fma.rn.f32 	%f29, %f27, %f28, %f25;
	ld.global.f32 	%f30, [%rd10+-12];
	fma.rn.f32 	%f31, %f26, %f30, %f29;
	ld.local.v2.f32 	{%f32, %f33}, [%rd8];
	ld.global.f32 	%f34, [%rd10+-8];
	fma.rn.f32 	%f35, %f33, %f34, %f31;
	ld.global.f32 	%f36, [%rd10+-4];
	fma.rn.f32 	%f37, %f32, %f36, %f35;
	mul.f32 	%f38, %f19, %f37;
	not.b32 	%r6, %r1;
	add.s32 	%r7, %r2, %r6;
	mul.wide.s32 	%rd11, %r7, 4;
	add.s64 	%rd12, %rd6, %rd11;
	ld.global.f32 	%f39, [%rd12];
	mul.f32 	%f40, %f2, %f39;
	sub.f32 	%f41, %f40, %f38;
	st.global.f32 	[%rd12], %f41;
$L__BB0_2:
	ret;

}
	// .globl	_Z5pde_lPfPKffffi
.visible .entry _Z5pde_lPfPKffffi(
	.param .u64 .ptr .align 1 _Z5pde_lPfPKffffi_param_0,
	.param .u64 .ptr .align 1 _Z5pde_lPfPKffffi_param_1,
	.param .f32 _Z5pde_lPfPKffffi_param_2,
	.param .f32 _Z5pde_lPfPKffffi_param_3,
	.param .f32 _Z5pde_lPfPKffffi_param_4,
	.param .u32 _Z5pde_lPfPKffffi_param_5
)
{
	.local .align 16 .b8 	__local_depot1[96];
	.reg .b64 	%SP;
	.reg .b64 	%SPL;
	.reg .pred 	%p<2>;
	.reg .b32 	%r<5>;
	.reg .b32 	%f<42>;
	.reg .b64 	%rd<11>;

	mov.u64 	%SPL, __local_depot1;
	ld.param.u64 	%rd2, [_Z5pde_lPfPKffffi_param_0];
	ld.param.u64 	%rd3, [_Z5pde_lPfPKffffi_param_1];
	ld.param.f32 	%f1, [_Z5pde_lPfPKffffi_param_2];
	ld.param.f32 	%f2, [_Z5pde_lPfPKffffi_param_3];
	ld.param.f32 	%f3, [_Z5pde_lPfPKffffi_param_4];
	add.u64 	%rd1, %SPL, 0;
	mov.f32 	%f4, 0fBDB4B4B5;
	mov.f32 	%f5, 0fBE70F0F1;
	mov.f32 	%f6, 0f3FDE1E1E;
	mov.f32 	%f7, 0fBFB4B4B5;
	st.local.v4.f32 	[%rd1], {%f7, %f6, %f5, %f4};
	mov.f32 	%f8, 0fBF000000;
	mov.f32 	%f9, 0f00000000;
	st.local.v4.f32 	[%rd1+16], {%f9, %f9, %f8, %f9};
	mov.f32 	%f10, 0f3F000000;
	st.local.v4.f32 	[%rd1+32], {%f10, %f9, %f9, %f9};
	mov.f32 	%f11, 0f3F2FA0BF;
	mov.f32 	%f12, 0fBF2FA0BF;
	mov.f32 	%f13, 0f3DBE82FA;
	st.local.v4.f32 	[%rd1+48], {%f13, %f12, %f9, %f11};
	mov.f32 	%f14, 0f3CFAC688;
	mov.f32 	%f15, 0fBDBE82FA;
	st.local.v4.f32 	[%rd1+64], {%f15, %f9, %f14, %f9};
	mov.f32 	%f16, 0fBDA72F05;
	mov.f32 	%f17, 0f3F272F05;
	mov.f32 	%f18, 0fBF1A1F59;
	st.local.v4.f32 	[%rd1+80], {%f18, %f9, %f17, %f16};
	mov.u32 	%r2, %tid.x;
	mov.u32 	%r3, %ctaid.x;
	mov.u32 	%r4, %ntid.x;
	mad.lo.s32 	%r1, %r3, %r4, %r2;
	setp.gt.s32 	%p1, %r1, 3;
	@%p1 bra 	$L__BB1_2;
	cvta.to.global.u64 	%rd5, %rd3;
	cvta.to.global.u64 	%rd6, %rd2;
	mul.f32 	%f19, %f3, %f1;
	mul.wide.s32 	%rd7, %r1, 24;
	add.s64 	%rd8, %rd1, %rd7;
	ld.local.v2.f32 	{%f20, %f21}, [%rd8];
	ld.global.f32 	%f22, [%rd5];
	ld.global.f32 	%f23, [%rd5+4];
	mul.f32 	%f24, %f21, %f23;
	fma.rn.f32 	%f25, %f20, %f22, %f24;
	ld.local.v2.f32 	{%f26, %f27}, [%rd8+8];
	ld.global.f32 	%f28, [%rd5+8];
	fma.rn.f32 	%f29, %f26, %f28, %f25;
	ld.global.f32 	%f30, [%rd5+12];
	fma.rn.f32 	%f31, %f27, %f30, %f29;
	ld.local.v2.f32 	{%f32, %f33}, [%rd8+16];
	ld.global.f32 	%f34, [%rd5+16];
	fma.rn.f32 	%f35, %f32, %f34, %f31;
	ld.global.f32 	%f36, [%rd5+20];
	fma.rn.f32 	%f37, %f33, %f36, %f35;
	mul.f32 	%f38, %f19, %f37;
	mul.wide.s32 	%rd9, %r1, 4;
	add.s64 	%rd10, %rd6, %rd9;
	ld.global.f32 	%f39, [%rd10];
	mul.f32 	%f40, %f2, %f39;
	sub.f32 	%f41, %f40, %f38;
	st.global.f32 	[%rd10], %f41;
$L__BB1_2:
	ret;

}
	// .globl	_Z5pde_iPfPKffffi
.visible .entry _Z5pde_iPfPKffffi(
	.param .u64 .ptr .align 1 _Z5pde_iPfPKffffi_param_0,
	.param .u64 .ptr .align 1 _Z5pde_iPfPKffffi_param_1,
	.param .f32 _Z5pde_iPfPKffffi_param_2,
	.param .f32 _Z5pde_iPfPKffffi_param_3,
	.param .f32 _Z5pde_iPfPKffffi_param_4,
	.param .u32 _Z5pde_iPfPKffffi_param_5
)
{
	.reg .pred 	%p<2>;
	.reg .b32 	%r<7>;
	.reg .b32 	%f<19>;
	.reg .b64 	%rd<8>;

	ld.param.u64 	%rd1, [_Z5pde_iPfPKffffi_param_0];
	ld.param.u64 	%rd2, [_Z5pde_iPfPKffffi_param_1];
	ld.param.f32 	%f1, [_Z5pde_iPfPKffffi_param_2];
	ld.param.f32 	%f2, [_Z5pde_iPfPKffffi_param_3];
	ld.param.f32 	%f3, [_Z5pde_iPfPKffffi_param_4];
	ld.param.u32 	%r2, [_Z5pde_iPfPKffffi_param_5];
	mov.u32 	%r3, %tid.x;
	mov.u32 	%r4, %ctaid.x;
	mov.u32 	%r5, %ntid.x;
	mad.lo.s32 	%r1, %r4, %r5, %r3;
	add.s32 	%r6, %r2, -8;
	setp.ge.s32 	%p1, %r1, %r6;
	@%p1 bra 	$L__BB2_2;
	cvta.to.global.u64 	%rd3, %rd2;
	cvta.to.global.u64 	%rd4, %rd1;
	mul.f32 	%f4, %f3, %f1;
	mul.wide.s32 	%rd5, %r1, 4;
	add.s64 	%rd6, %rd3, %rd5;
	ld.global.f32 	%f5, [%rd6+8];
	mul.f32 	%f6, %f5, 0f3DAAAAAB;
	ld.global.f32 	%f7, [%rd6+12];
	mul.f32 	%f8, %f7, 0f3F2AAAAB;
	sub.f32 	%f9, %f6, %f8;
	ld.global.f32 	%f10, [%rd6+20];
	fma.rn.f32 	%f11, %f10, 0f3F2AAAAB, %f9;
	ld.global.f32 	%f12, [%rd6+24];
	mul.f32 	%f13, %f12, 0f3DAAAAAB;
	sub.f32 	%f14, %f11, %f13;
	mul.f32 	%f15, %f4, %f14;
	add.s64 	%rd7, %rd4, %rd5;
	ld.global.f32 	%f16, [%rd7+16];
	mul.f32 	%f17, %f2, %f16;
	sub.f32 	%f18, %f17, %f15;
	st.global.f32 	[%rd7+16], %f18;
$L__BB2_2:
	ret;

}
	// .globl	_Z4bc_lPfPKfffffffi
.visible .entry _Z4bc_lPfPKfffffffi(
	.param .u64 .ptr .align 1 _Z4bc_lPfPKfffffffi_param_0,
	.param .u64 .ptr .align 1 _Z4bc_lPfPKfffffffi_param_1,
	.param .f32 _Z4bc_lPfPKfffffffi_param_2,
	.param .f32 _Z4bc_lPfPKfffffffi_param_3,
	.param .f32 _Z4bc_lPfPKfffffffi_param_4,
	.param .f32 _Z4bc_lPfPKfffffffi_param_5,
	.param .f32 _Z4bc_lPfPKfffffffi_param_6,
	.param .f32 _Z4bc_lPfPKfffffffi_param_7,
	.param .u32 _Z4bc_lPfPKfffffffi_param_8
)
{
	.local .align 4 .b8 	__local_depot3[28];
	.reg .b64 	%SP;
	.reg .b64 	%SPL;
	.reg .pred 	%p<10>;
	.reg .b32 	%r<44>;
	.reg .b32 	%f<39>;
	.reg .b64 	%rd<28>;
	.reg .b64 	%fd<10>;

	mov.u64 	%SPL, __local_depot3;
	ld.param.u64 	%rd9, [_Z4bc_lPfPKfffffffi_param_0];
	ld.param.u64 	%rd10, [_Z4bc_lPfPKfffffffi_param_1];
	ld.param.f32 	%f7, [_Z4bc_lPfPKfffffffi_param_2];
	ld.param.f32 	%f8, [_Z4bc_lPfPKfffffffi_param_3];
	ld.param.f32 	%f9, [_Z4bc_lPfPKfffffffi_param_4];
	ld.param.f32 	%f10, [_Z4bc_lPfPKfffffffi_param_5];
	ld.param.f32 	%f11, [_Z4bc_lPfPKfffffffi_param_6];
	ld.param.f32 	%f12, [_Z4bc_lPfPKfffffffi_param_7];
	add.u64 	%rd1, %SPL, 0;
	mov.u32 	%r16, %tid.x;
	mov.u32 	%r17, %ctaid.x;
	mov.u32 	%r18, %ntid.x;
	mad.lo.s32 	%r1, %r17, %r18, %r16;
	setp.gt.s32 	%p1, %r1, 0;
	@%p1 bra 	$L__BB3_10;
	fma.rn.f32 	%f13, %f8, %f9, %f12;
	mul.f32 	%f1, %f11, %f13;
	mul.f32 	%f14, %f1, 0f3F22F983;
	cvt.rni.s32.f32 	%r43, %f14;
	cvt.rn.f32.s32 	%f15, %r43;
	fma.rn.f32 	%f16, %f15, 0fBFC90FDA, %f1;
	fma.rn.f32 	%f17, %f15, 0fB3A22168, %f16;
	fma.rn.f32 	%f38, %f15, 0fA7C234C5, %f17;
	abs.f32 	%f3, %f1;
	setp.ltu.f32 	%p2, %f3, 0f47CE4780;
	@%p2 bra 	$L__BB3_9;
	setp.neu.f32 	%p3, %f3, 0f7F800000;
	@%p3 bra 	$L__BB3_4;
	mov.f32 	%f20, 0f00000000;
	mul.rn.f32 	%f38, %f1, %f20;
	mov.b32 	%r43, 0;
	bra.uni 	$L__BB3_9;
$L__BB3_4:
	mov.b32 	%r3, %f1;
	shl.b32 	%r20, %r3, 8;
	or.b32  	%r4, %r20, -2147483648;
	mov.b64 	%rd27, 0;
	mov.b32 	%r40, 0;
	mov.u64 	%rd25, __cudart_i2opi_f;
	mov.u64 	%rd26, %rd1;
$L__BB3_5:
	.pragma "nounroll";
	ld.global.nc.u32 	%r21, [%rd25];
	mad.wide.u32 	%rd14, %r21, %r4, %rd27;
	shr.u64 	%rd27, %rd14, 32;
	st.local.u32 	[%rd26], %rd14;
	add.s32 	%r40, %r40, 1;
	add.s64 	%rd26, %rd26, 4;
	add.s64 	%rd25, %rd25, 4;
	setp.ne.s32 	%p4, %r40, 6;
	@%p4 bra 	$L__BB3_5;
	shr.u32 	%r22, %r3, 23;
	st.local.u32 	[%rd1+24], %rd27;
	and.b32  	%r7, %r22, 31;
	and.b32  	%r23, %r22, 224;
	add.s32 	%r24, %r23, -128;
	shr.u32 	%r25, %r24, 5;
	mul.wide.u32 	%rd15, %r25, 4;
	sub.s64 	%rd8, %rd1, %rd15;
	ld.local.u32 	%r41, [%rd8+24];
	ld.local.u32 	%r42, [%rd8+20];
	setp.eq.s32 	%p5, %r7, 0;
	@%p5 bra 	$L__BB3_8;
	shf.l.wrap.b32 	%r41, %r42, %r41, %r7;
	ld.local.u32 	%r26, [%rd8+16];
	shf.l.wrap.b32 	%r42, %r26, %r42, %r7;
$L__BB3_8:
	shr.u32 	%r27, %r41, 30;
	shf.l.wrap.b32 	%r28, %r42, %r41, 2;
	shl.b32 	%r29, %r42, 2;
	shr.u32 	%r30, %r28, 31;
	add.s32 	%r31, %r30, %r27;
	neg.s32 	%r32, %r31;
	setp.lt.s32 	%p6, %r3, 0;
	selp.b32 	%r43, %r32, %r31, %p6;
	xor.b32  	%r33, %r28, %r3;
	shr.s32 	%r34, %r28, 31;
	xor.b32  	%r35, %r34, %r28;
	xor.b32  	%r36, %r34, %r29;
	cvt.u64.u32 	%rd16, %r35;
	shl.b64 	%rd17, %rd16, 32;
	cvt.u64.u32 	%rd18, %r36;
	or.b64  	%rd19, %rd17, %rd18;
	cvt.rn.f64.s64 	%fd1, %rd19;
	mul.f64 	%fd2, %fd1, 0d3BF921FB54442D19;
	cvt.rn.f32.f64 	%f18, %fd2;
	neg.f32 	%f19, %f18;
	setp.lt.s32 	%p7, %r33, 0;
	selp.f32 	%f38, %f19, %f18, %p7;
$L__BB3_9:
	mul.rn.f32 	%f21, %f38, %f38;
	and.b32  	%r38, %r43, 1;
	setp.eq.b32 	%p8, %r38, 1;
	selp.f32 	%f22, 0f3F800000, %f38, %p8;
	fma.rn.f32 	%f23, %f21, %f22, 0f00000000;
	fma.rn.f32 	%f24, %f21, 0f37CBAC00, 0fBAB607ED;
	selp.f32 	%f25, %f24, 0fB94D4153, %p8;
	selp.f32 	%f26, 0f3D2AAABB, 0f3C0885E4, %p8;
	fma.rn.f32 	%f27, %f25, %f21, %f26;
	selp.f32 	%f28, 0fBEFFFFFF, 0fBE2AAAA8, %p8;
	fma.rn.f32 	%f29, %f27, %f21, %f28;
	fma.rn.f32 	%f30, %f29, %f23, %f22;
	and.b32  	%r39, %r43, 2;
	setp.eq.s32 	%p9, %r39, 0;
	mov.f32 	%f31, 0f00000000;
	sub.f32 	%f32, %f31, %f30;
	selp.f32 	%f33, %f30, %f32, %p9;
	cvta.to.global.u64 	%rd20, %rd10;
	mul.wide.s32 	%rd21, %r1, 4;
	add.s64 	%rd22, %rd20, %rd21;
	ld.global.f32 	%f34, [%rd22];
	add.f32 	%f35, %f34, %f33;
	cvt.f64.f32 	%fd3, %f35;
	cvt.f64.f32 	%fd4, %f10;
	cvt.f64.f32 	%fd5, %f7;
	mul.f64 	%fd6, %fd5, 0dC0069696969696A0;
	mul.f64 	%fd7, %fd6, %fd4;
	cvta.to.global.u64 	%rd23, %rd9;
	add.s64 	%rd24, %rd23, %rd21;
	ld.global.f32 	%f36, [%rd24];
	cvt.f64.f32 	%fd8, %f36;
	fma.rn.f64 	%fd9, %fd7, %fd3, %fd8;
	cvt.rn.f32.f64 	%f37, %fd9;
	st.global.f32 	[%rd24], %f37;
$L__BB3_10:
	ret;

}
	// .globl	_Z8update_iPfPKfffi
.visible .entry _Z8update_iPfPKfffi(
	.param .u64 .ptr .align 1 _Z8update_iPfPKfffi_param_0,
	.param .u64 .ptr .align 1 _Z8update_iPfPKfffi_param_1,
	.param .f32 _Z8update_iPfPKfffi_param_2,
	.param .f32 _Z8update_iPfPKfffi_param_3,
	.param .u32 _Z8update_iPfPKfffi_param_4
)
{
	.reg .pred 	%p<2>;
	.reg .b32 	%r<6>;
	.reg .b32 	%f<7>;
	.reg .b64 	%rd<8>;

	ld.param.u64 	%rd1, [_Z8update_iPfPKfffi_param_0];
	ld.param.u64 	%rd2, [_Z8update_iPfPKfffi_param_1];
	ld.param.f32 	%f1, [_Z8update_iPfPKfffi_param_2];
	ld.param.f32 	%f2, [_Z8update_iPfPKfffi_param_3];
	ld.param.u32 	%r2, [_Z8update_iPfPKfffi_param_4];
	mov.u32 	%r3, %tid.x;
	mov.u32 	%r4, %ctaid.x;
	mov.u32 	%r5, %ntid.x;
	mad.lo.s32 	%r1, %r4, %r5, %r3;
	setp.ge.s32 	%p1, %r1, %r2;
	@%p1 bra 	$L__BB4_2;
	cvta.to.global.u64 	%rd3, %rd2;
	cvta.to.global.u64 	%rd4, %rd1;
	mul.f32 	%f3, %f1, %f2;
	mul.wide.s32 	%rd5, %r1, 4;
	add.s64 	%rd6, %rd3, %rd5;
	ld.global.f32 	%f4, [%rd6];
	add.s64 	%rd7, %rd4, %rd5;
	ld.global.f32 	%f5, [%rd7];
	fma.rn.f32 	%f6, %f3, %f4, %f5;
	st.global.f32 	[%rd7], %f6;
$L__BB4_2:
	ret;

}


// ===== COMPILED SASS (sm_100) =====

	.target	sm_100

	.elftype	@"ET_EXEC"


//--------------------- .note.nv.tkinfo           --------------------------
	.section	.note.nv.tkinfo,"",@"SHT_NOTE"
	.sectionflags	@"SHF_NOTE_NV_TKINFO"
	.tkinfo
        /*0018*/ 	.word	0x00000002
        /*0030*/ 	.string	""
        /*0030*/ 	.string	"ptxas"
        /*0030*/ 	.string	"Cuda compilation tools, release 13.0, V13.0.88"
        /*0030*/ 	.string	"Build cuda_13.0.r13.0/compiler.36424714_0"
        /*0030*/ 	.string	"-arch sm_100 -m 64 "



//--------------------- .note.nv.cuinfo           --------------------------
	.section	.note.nv.cuinfo,"",@"SHT_NOTE"
	.sectionflags	@"SHF_NOTE_NV_CUINFO"
        /*0018*/ 	.short	0x0002
        /*001a*/ 	.short	0x0064
        /*001c*/ 	.short	0x0082
	.zero		2


//--------------------- .nv.info                  --------------------------
	.section	.nv.info,"",@"SHT_CUDA_INFO"
	.align	4


	//----- nvinfo : EIATTR_REGCOUNT
	.align		4
        /*0000*/ 	.byte	0x04, 0x2f
        /*0002*/ 	.short	(.L_2 - .L_1)
	.align		4
.L_1:
        /*0004*/ 	.word	index@(_Z5pde_rPfPKffffi)
        /*0008*/ 	.word	0x00000015


	//----- nvinfo : EIATTR_FRAME_SIZE
	.align		4
.L_2:
        /*000c*/ 	.byte	0x04, 0x11
        /*000e*/ 	.short	(.L_4 - .L_3)
	.align		4
.L_3:
        /*0010*/ 	.word	index@(_Z5pde_rPfPKffffi)
        /*0014*/ 	.word	0x00000000


	//----- nvinfo : EIATTR_REGCOUNT
	.align		4
.L_4:
        /*0018*/ 	.byte	0x04, 0x2f
        /*001a*/ 	.short	(.L_6 - .L_5)
	.align		4
.L_5:
        /*001c*/ 	.word	index@(_Z5pde_lPfPKffffi)
        /*0020*/ 	.word	0x00000014


	//----- nvinfo : EIATTR_FRAME_SIZE
	.align		4
.L_6:
        /*0024*/ 	.byte	0x04, 0x11
        /*0026*/ 	.short	(.L_8 - .L_7)
	.align		4
.L_7:
        /*0028*/ 	.word	index@(_Z5pde_lPfPKffffi)
        /*002c*/ 	.word	0x00000000


	//----- nvinfo : EIATTR_REGCOUNT
	.align		4
.L_8:
        /*0030*/ 	.byte	0x04, 0x2f
        /*0032*/ 	.short	(.L_10 - .L_9)
	.align		4
.L_9:
        /*0034*/ 	.word	index@(_Z5pde_iPfPKffffi)
        /*0038*/ 	.word	0x00000010


	//----- nvinfo : EIATTR_FRAME_SIZE
	.align		4
.L_10:
        /*003c*/ 	.byte	0x04, 0x11
        /*003e*/ 	.short	(.L_12 - .L_11)
	.align		4
.L_11:
        /*0040*/ 	.word	index@(_Z5pde_iPfPKffffi)
        /*0044*/ 	.word	0x00000000


	//----- nvinfo : EIATTR_REGCOUNT
	.align		4
.L_12:
        /*0048*/ 	.byte	0x04, 0x2f
        /*004a*/ 	.short	(.L_14 - .L_13)
	.align		4
.L_13:
        /*004c*/ 	.word	index@(_Z4bc_lPfPKfffffffi)
        /*0050*/ 	.word	0x00000013


	//----- nvinfo : EIATTR_FRAME_SIZE
	.align		4
.L_14:
        /*0054*/ 	.byte	0x04, 0x11
        /*0056*/ 	.short	(.L_16 - .L_15)
	.align		4
.L_15:
        /*0058*/ 	.word	index@(_Z4bc_lPfPKfffffffi)
        /*005c*/ 	.word	0x00000000


	//----- nvinfo : EIATTR_REGCOUNT
	.align		4
.L_16:
        /*0060*/ 	.byte	0x04, 0x2f
        /*0062*/ 	.short	(.L_18 - .L_17)
	.align		4
.L_17:
        /*0064*/ 	.word	index@(_Z8update_iPfPKfffi)
        /*0068*/ 	.word	0x0000000c


	//----- nvinfo : EIATTR_FRAME_SIZE
	.align		4
.L_18:
        /*006c*/ 	.byte	0x04, 0x11
        /*006e*/ 	.short	(.L_20 - .L_19)
	.align		4
.L_19:
        /*0070*/ 	.word	index@(_Z8update_iPfPKfffi)
        /*0074*/ 	.word	0x00000000


	//----- nvinfo : EIATTR_MIN_STACK_SIZE
	.align		4
.L_20:
        /*0078*/ 	.byte	0x04, 0x12
        /*007a*/ 	.short	(.L_22 - .L_21)
	.align		4
.L_21:
        /*007c*/ 	.word	index@(_Z8update_iPfPKfffi)
        /*0080*/ 	.word	0x00000000


	//----- nvinfo : EIATTR_MIN_STACK_SIZE
	.align		4
.L_22:
        /*0084*/ 	.byte	0x04, 0x12
        /*0086*/ 	.short	(.L_24 - .L_23)
	.align		4
.L_23:
        /*0088*/ 	.word	index@(_Z4bc_lPfPKfffffffi)
        /*008c*/ 	.word	0x00000000


	//----- nvinfo : EIATTR_MIN_STACK_SIZE
	.align		4
.L_24:
        /*0090*/ 	.byte	0x04, 0x12
        /*0092*/ 	.short	(.L_26 - .L_25)
	.align		4
.L_25:
        /*0094*/ 	.word	index@(_Z5pde_iPfPKffffi)
        /*0098*/ 	.word	0x00000000


	//----- nvinfo : EIATTR_MIN_STACK_SIZE
	.align		4
.L_26:
        /*009c*/ 	.byte	0x04, 0x12
        /*009e*/ 	.short	(.L_28 - .L_27)
	.align		4
.L_27:
        /*00a0*/ 	.word	index@(_Z5pde_lPfPKffffi)
        /*00a4*/ 	.word	0x00000000


	//----- nvinfo : EIATTR_MIN_STACK_SIZE
	.align		4
.L_28:
        /*00a8*/ 	.byte	0x04, 0x12
        /*00aa*/ 	.short	(.L_30 - .L_29)
	.align		4
.L_29:
        /*00ac*/ 	.word	index@(_Z5pde_rPfPKffffi)
        /*00b0*/ 	.word	0x00000000
.L_30:


//--------------------- .nv.compat                --------------------------
	.section	.nv.compat,"",@"SHT_CUDA_COMPAT_INFO"
	.align	4
        /*0000*/ 	.byte	0x02, 0x09, 0x00, 0x00, 0x02, 0x02, 0x01, 0x00, 0x02, 0x05, 0x05, 0x00, 0x03, 0x07, 0x01, 0x01
        /*0010*/ 	.byte	0x02, 0x03, 0x00, 0x00, 0x02, 0x06, 0x01, 0x00, 0x04, 0x0b, 0x08, 0x00, 0x01, 0x00, 0x00, 0x00
        /*0020*/ 	.byte	0x00, 0x00, 0x00, 0x00


//--------------------- .nv.info._Z8update_iPfPKfffi --------------------------
	.section	.nv.info._Z8update_iPfPKfffi,"",@"SHT_CUDA_INFO"
	.sectionflags	@""
	.align	4


	//----- nvinfo : EIATTR_CUDA_API_VERSION
	.align		4
        /*0000*/ 	.byte	0x04, 0x37
        /*0002*/ 	.short	(.L_32 - .L_31)
.L_31:
        /*0004*/ 	.word	0x00000082


	//----- nvinfo : EIATTR_KPARAM_INFO
	.align		4
.L_32:
        /*0008*/ 	.byte	0x04, 0x17
        /*000a*/ 	.short	(.L_34 - .L_33)
.L_33:
        /*000c*/ 	.word	0x00000000
        /*0010*/ 	.short	0x0004
        /*0012*/ 	.short	0x0018
        /*0014*/ 	.byte	0x00, 0xf0, 0x11, 0x00


	//----- nvinfo : EIATTR_KPARAM_INFO
	.align		4
.L_34:
        /*0018*/ 	.byte	0x04, 0x17
        /*001a*/ 	.short	(.L_36 - .L_35)
.L_35:
        /*001c*/ 	.word	0x00000000
        /*0020*/ 	.short	0x0003
        /*0022*/ 	.short	0x0014
        /*0024*/ 	.byte	0x00, 0xf0, 0x11, 0x00


	//----- nvinfo : EIATTR_KPARAM_INFO
	.align		4
.L_36:
        /*0028*/ 	.byte	0x04, 0x17
        /*002a*/ 	.short	(.L_38 - .L_37)
.L_37:
        /*002c*/ 	.word	0x00000000
        /*0030*/ 	.short	0x0002
        /*0032*/ 	.short	0x0010
        /*0034*/ 	.byte	0x00, 0xf0, 0x11, 0x00


	//----- nvinfo : EIATTR_KPARAM_INFO
	.align		4
.L_38:
        /*0038*/ 	.byte	0x04, 0x17
        /*003a*/ 	.short	(.L_40 - .L_39)
.L_39:
        /*003c*/ 	.word	0x00000000
        /*0040*/ 	.short	0x0001
        /*0042*/ 	.short	0x0008
        /*0044*/ 	.byte	0x00, 0xf5, 0x21, 0x00


	//----- nvinfo : EIATTR_KPARAM_INFO
	.align		4
.L_40:
        /*0048*/ 	.byte	0x04, 0x17
        /*004a*/ 	.short	(.L_42 - .L_41)
.L_41:
        /*004c*/ 	.word	0x00000000
        /*0050*/ 	.short	0x0000
        /*0052*/ 	.short	0x0000
        /*0054*/ 	.byte	0x00, 0xf5, 0x21, 0x00


	//----- nvinfo : EIATTR_SPARSE_MMA_MASK
	.align		4
.L_42:
        /*0058*/ 	.byte	0x03, 0x50
        /*005a*/ 	.short	0x0000


	//----- nvinfo : EIATTR_MAXREG_COUNT
	.align		4
        /*005c*/ 	.byte	0x03, 0x1b
        /*005e*/ 	.short	0x00ff


	//----- nvinfo : EIATTR_MERCURY_ISA_VERSION
	.align		4
        /*0060*/ 	.byte	0x03, 0x5f
        /*0062*/ 	.short	0x0101


	//----- nvinfo : EIATTR_VRC_CTA_INIT_COUNT
	.align		4
        /*0064*/ 	.byte	0x02, 0x4a
	.zero		1
	.zero		1


	//----- nvinfo : EIATTR_EXIT_INSTR_OFFSETS
	.align		4
        /*0068*/ 	.byte	0x04, 0x1c
        /*006a*/ 	.short	(.L_44 - .L_43)


	//   ....[0]....
.L_43:
        /*006c*/ 	.word	0x00000070


	//   ....[1]....
        /*0070*/ 	.word	0x00000130


	//----- nvinfo : EIATTR_CBANK_PARAM_SIZE
	.align		4
.L_44:
        /*0074*/ 	.byte	0x03, 0x19
        /*0076*/ 	.short	0x001c


	//----- nvinfo : EIATTR_PARAM_CBANK
	.align		4
        /*0078*/ 	.byte	0x04, 0x0a
        /*007a*/ 	.short	(.L_46 - .L_45)
	.align		4
.L_45:
        /*007c*/ 	.word	index@(.nv.constant0._Z8update_iPfPKfffi)
        /*0080*/ 	.short	0x0380
        /*0082*/ 	.short	0x001c


	//----- nvinfo : EIATTR_SW_WAR
	.align		4
.L_46:
        /*0084*/ 	.byte	0x04, 0x36
        /*0086*/ 	.short	(.L_48 - .L_47)
.L_47:
        /*0088*/ 	.word	0x00000008
.L_48:


//--------------------- .nv.info._Z4bc_lPfPKfffffffi --------------------------
	.section	.nv.info._Z4bc_lPfPKfffffffi,"",@"SHT_CUDA_INFO"
	.sectionflags	@""
	.align	4


	//----- nvinfo : EIATTR_CUDA_API_VERSION
	.align		4
        /*0000*/ 	.byte	0x04, 0x37
        /*0002*/ 	.short	(.L_50 - .L_49)
.L_49:
        /*0004*/ 	.word	0x00000082


	//----- nvinfo : EIATTR_KPARAM_INFO
	.align		4
.L_50:
        /*0008*/ 	.byte	0x04, 0x17
        /*000a*/ 	.short	(.L_52 - .L_51)
.L_51:
        /*000c*/ 	.word	0x00000000
        /*0010*/ 	.short	0x0008
        /*0012*/ 	.short	0x0028
        /*0014*/ 	.byte	0x00, 0xf0, 0x11, 0x00


	//----- nvinfo : EIATTR_KPARAM_INFO
	.align		4
.L_52:
        /*0018*/ 	.byte	0x04, 0x17
        /*001a*/ 	.short	(.L_54 - .L_53)
.L_53:
        /*001c*/ 	.word	0x00000000
        /*0020*/ 	.short	0x0007
        /*0022*/ 	.short	0x0024
        /*0024*/ 	.byte	0x00, 0xf0, 0x11, 0x00


	//----- nvinfo : EIATTR_KPARAM_INFO
	.align		4
.L_54:
        /*0028*/ 	.byte	0x04, 0x17
        /*002a*/ 	.short	(.L_56 - .L_55)
.L_55:
        /*002c*/ 	.word	0x00000000
        /*0030*/ 	.short	0x0006
        /*0032*/ 	.short	0x0020
        /*0034*/ 	.byte	0x00, 0xf0, 0x11, 0x00


	//----- nvinfo : EIATTR_KPARAM_INFO
	.align		4
.L_56:
        /*0038*/ 	.byte	0x04, 0x17
        /*003a*/ 	.short	(.L_58 - .L_57)
.L_57:
        /*003c*/ 	.word	0x00000000
        /*0040*/ 	.short	0x0005
        /*0042*/ 	.short	0x001c
        /*0044*/ 	.byte	0x00, 0xf0, 0x11, 0x00


	//----- nvinfo : EIATTR_KPARAM_INFO
	.align		4
.L_58:
        /*0048*/ 	.byte	0x04, 0x17
        /*004a*/ 	.short	(.L_60 - .L_59)
.L_59:
        /*004c*/ 	.word	0x00000000
        /*0050*/ 	.short	0x0004
        /*0052*/ 	.short	0x0018
        /*0054*/ 	.byte	0x00, 0xf0, 0x11, 0x00


	//----- nvinfo : EIATTR_KPARAM_INFO
	.align		4
.L_60:
        /*0058*/ 	.byte	0x04, 0x17
        /*005a*/ 	.short	(.L_62 - .L_61)
.L_61:
        /*005c*/ 	.word	0x00000000
        /*0060*/ 	.short	0x0003
        /*0062*/ 	.short	0x0014
        /*0064*/ 	.byte	0x00, 0xf0, 0x11, 0x00


	//----- nvinfo : EIATTR_KPARAM_INFO
	.align		4
.L_62:
        /*0068*/ 	.byte	0x04, 0x17
        /*006a*/ 	.short	(.L_64 - .L_63)
.L_63:
        /*006c*/ 	.word	0x00000000
        /*0070*/ 	.short	0x0002
        /*0072*/ 	.short	0x0010
        /*0074*/ 	.byte	0x00, 0xf0, 0x11, 0x00


	//----- nvinfo : EIATTR_KPARAM_INFO
	.align		4
.L_64:
        /*0078*/ 	.byte	0x04, 0x17
        /*007a*/ 	.short	(.L_66 - .L_65)
.L_65:
        /*007c*/ 	.word	0x00000000
        /*0080*/ 	.short	0x0001
        /*0082*/ 	.short	0x0008
        /*0084*/ 	.byte	0x00, 0xf5, 0x21, 0x00


	//----- nvinfo : EIATTR_KPARAM_INFO
	.align		4
.L_66:
        /*0088*/ 	.byte	0x04, 0x17
        /*008a*/ 	.short	(.L_68 - .L_67)
.L_67:
        /*008c*/ 	.word	0x00000000
        /*0090*/ 	.short	0x0000
        /*0092*/ 	.short	0x0000
        /*0094*/ 	.byte	0x00, 0xf5, 0x21, 0x00


	//----- nvinfo : EIATTR_SPARSE_MMA_MASK
	.align		4
.L_68:
        /*0098*/ 	.byte	0x03, 0x50
        /*009a*/ 	.short	0x0000


	//----- nvinfo : EIATTR_MAXREG_COUNT
	.align		4
        /*009c*/ 	.byte	0x03, 0x1b
        /*009e*/ 	.short	0x00ff


	//----- nvinfo : EIATTR_MERCURY_ISA_VERSION
	.align		4
        /*00a0*/ 	.byte	0x03, 0x5f
        /*00a2*/ 	.short	0x0101


	//----- nvinfo : EIATTR_VRC_CTA_INIT_COUNT
	.align		4
        /*00a4*/ 	.byte	0x02, 0x4a
	.zero		1
	.zero		1


	//----- nvinfo : EIATTR_EXIT_INSTR_OFFSETS
	.align		4
        /*00a8*/ 	.byte	0x04, 0x1c
        /*00aa*/ 	.short	(.L_70 - .L_69)


	//   ....[0]....
.L_69:
        /*00ac*/ 	.word	0x00000060


	//   ....[1]....
        /*00b0*/ 	.word	0x00000980


	//----- nvinfo : EIATTR_CBANK_PARAM_SIZE
	.align		4
.L_70:
        /*00b4*/ 	.byte	0x03, 0x19
        /*00b6*/ 	.short	0x002c


	//----- nvinfo : EIATTR_PARAM_CBANK
	.align		4
        /*00b8*/ 	.byte	0x04, 0x0a
        /*00ba*/ 	.short	(.L_72 - .L_71)
	.align		4
.L_71:
        /*00bc*/ 	.word	index@(.nv.constant0._Z4bc_lPfPKfffffffi)
        /*00c0*/ 	.short	0x0380
        /*00c2*/ 	.short	0x002c


	//----- nvinfo : EIATTR_SW_WAR
	.align		4
.L_72:
        /*00c4*/ 	.byte	0x04, 0x36
        /*00c6*/ 	.short	(.L_74 - .L_73)
.L_73:
        /*00c8*/ 	.word	0x00000008
.L_74:


//--------------------- .nv.info._Z5pde_iPfPKffffi --------------------------
	.section	.nv.info._Z5pde_iPfPKffffi,"",@"SHT_CUDA_INFO"
	.sectionflags	@""
	.align	4


	//----- nvinfo : EIATTR_CUDA_API_VERSION
	.align		4
        /*0000*/ 	.byte	0x04, 0x37
        /*0002*/ 	.short	(.L_76 - .L_75)
.L_75:
        /*0004*/ 	.word	0x00000082


	//----- nvinfo : EIATTR_KPARAM_INFO
	.align		4
.L_76:
        /*0008*/ 	.byte	0x04, 0x17
        /*000a*/ 	.short	(.L_78 - .L_77)
.L_77:
        /*000c*/ 	.word	0x00000000
        /*0010*/ 	.short	0x0005
        /*0012*/ 	.short	0x001c
        /*0014*/ 	.byte	0x00, 0xf0, 0x11, 0x00


	//----- nvinfo : EIATTR_KPARAM_INFO
	.align		4
.L_78:
        /*0018*/ 	.byte	0x04, 0x17
        /*001a*/ 	.short	(.L_80 - .L_79)
.L_79:
        /*001c*/ 	.word	0x00000000
        /*0020*/ 	.short	0x0004
        /*0022*/ 	.short	0x0018
        /*0024*/ 	.byte	0x00, 0xf0, 0x11, 0x00


	//----- nvinfo : EIATTR_KPARAM_INFO
	.align		4
.L_80:
        /*0028*/ 	.byte	0x04, 0x17
        /*002a*/ 	.short	(.L_82 - .L_81)
.L_81:
        /*002c*/ 	.word	0x00000000
        /*0030*/ 	.short	0x0003
        /*0032*/ 	.short	0x0014
        /*0034*/ 	.byte	0x00, 0xf0, 0x11, 0x00


	//----- nvinfo : EIATTR_KPARAM_INFO
	.align		4
.L_82:
        /*0038*/ 	.byte	0x04, 0x17
        /*003a*/ 	.short	(.L_84 - .L_83)
.L_83:
        /*003c*/ 	.word	0x00000000
        /*0040*/ 	.short	0x0002
        /*0042*/ 	.short	0x0010
        /*0044*/ 	.byte	0x00, 0xf0, 0x11, 0x00


	//----- nvinfo : EIATTR_KPARAM_INFO
	.align		4
.L_84:
        /*0048*/ 	.byte	0x04, 0x17
        /*004a*/ 	.short	(.L_86 - .L_85)
.L_85:
        /*004c*/ 	.word	0x00000000
        /*0050*/ 	.short	0x0001
        /*0052*/ 	.short	0x0008
        /*0054*/ 	.byte	0x00, 0xf5, 0x21, 0x00


	//----- nvinfo : EIATTR_KPARAM_INFO
	.align		4
.L_86:
        /*0058*/ 	.byte	0x04, 0x17
        /*005a*/ 	.short	(.L_88 - .L_87)
.L_87:
        /*005c*/ 	.word	0x00000000
        /*0060*/ 	.short	0x0000
        /*0062*/ 	.short	0x0000
        /*0064*/ 	.byte	0x00, 0xf5, 0x21, 0x00


	//----- nvinfo : EIATTR_SPARSE_MMA_MASK
	.align		4
.L_88:
        /*0068*/ 	.byte	0x03, 0x50
        /*006a*/ 	.short	0x0000


	//----- nvinfo : EIATTR_MAXREG_COUNT
	.align		4
        /*006c*/ 	.byte	0x03, 0x1b
        /*006e*/ 	.short	0x00ff


	//----- nvinfo : EIATTR_MERCURY_ISA_VERSION
	.align		4
        /*0070*/ 	.byte	0x03, 0x5f
        /*0072*/ 	.short	0x0101


	//----- nvinfo : EIATTR_VRC_CTA_INIT_COUNT
	.align		4
        /*0074*/ 	.byte	0x02, 0x4a
	.zero		1
	.zero		1


	//----- nvinfo : EIATTR_EXIT_INSTR_OFFSETS
	.align		4
        /*0078*/ 	.byte	0x04, 0x1c
        /*007a*/ 	.short	(.L_90 - .L_89)


	//   ....[0]....
.L_89:
        /*007c*/ 	.word	0x00000080


	//   ....[1]....
        /*0080*/ 	.word	0x000001d0


	//----- nvinfo : EIATTR_CBANK_PARAM_SIZE
	.align		4
.L_90:
        /*0084*/ 	.byte	0x03, 0x19
        /*0086*/ 	.short	0x0020


	//----- nvinfo : EIATTR_PARAM_CBANK
	.align		4
        /*0088*/ 	.byte	0x04, 0x0a
        /*008a*/ 	.short	(.L_92 - .L_91)
	.align		4
.L_91:
        /*008c*/ 	.word	index@(.nv.constant0._Z5pde_iPfPKffffi)
        /*0090*/ 	.short	0x0380
        /*0092*/ 	.short	0x0020


	//----- nvinfo : EIATTR_SW_WAR
	.align		4
.L_92:
        /*0094*/ 	.byte	0x04, 0x36
        /*0096*/ 	.short	(.L_94 - .L_93)
.L_93:
        /*0098*/ 	.word	0x00000008
.L_94:


//--------------------- .nv.info._Z5pde_lPfPKffffi --------------------------
	.section	.nv.info._Z5pde_lPfPKffffi,"",@"SHT_CUDA_INFO"
	.sectionflags	@""
	.align	4


	//----- nvinfo : EIATTR_CUDA_API_VERSION
	.align		4
        /*0000*/ 	.byte	0x04, 0x37
        /*0002*/ 	.short	(.L_96 - .L_95)
.L_95:
        /*0004*/ 	.word	0x00000082


	//----- nvinfo : EIATTR_KPARAM_INFO
	.align		4
.L_96:
        /*0008*/ 	.byte	0x04, 0x17
        /*000a*/ 	.short	(.L_98 - .L_97)
.L_97:
        /*000c*/ 	.word	0x00000000
        /*0010*/ 	.short	0x0005
        /*0012*/ 	.short	0x001c
        /*0014*/ 	.byte	0x00, 0xf0, 0x11, 0x00


	//----- nvinfo : EIATTR_KPARAM_INFO
	.align		4
.L_98:
        /*0018*/ 	.byte	0x04, 0x17
        /*001a*/ 	.short	(.L_100 - .L_99)
.L_99:
        /*001c*/ 	.word	0x00000000
        /*0020*/ 	.short	0x0004
        /*0022*/ 	.short	0x0018
        /*0024*/ 	.byte	0x00, 0xf0, 0x11, 0x00


	//----- nvinfo : EIATTR_KPARAM_INFO
	.align		4
.L_100:
        /*0028*/ 	.byte	0x04, 0x17
        /*002a*/ 	.short	(.L_102 - .L_101)
.L_101:
        /*002c*/ 	.word	0x00000000
        /*0030*/ 	.short	0x0003
        /*0032*/ 	.short	0x0014
        /*0034*/ 	.byte	0x00, 0xf0, 0x11, 0x00


	//----- nvinfo : EIATTR_KPARAM_INFO
	.align		4
.L_102:
        /*0038*/ 	.byte	0x04, 0x17
        /*003a*/ 	.short	(.L_104 - .L_103)
.L_103:
        /*003c*/ 	.word	0x00000000
        /*0040*/ 	.short	0x0002
        /*0042*/ 	.short	0x0010
        /*0044*/ 	.byte	0x00, 0xf0, 0x11, 0x00


	//----- nvinfo : EIATTR_KPARAM_INFO
	.align		4
.L_104:
        /*0048*/ 	.byte	0x04, 0x17
        /*004a*/ 	.short	(.L_106 - .L_105)
.L_105:
        /*004c*/ 	.word	0x00000000
        /*0050*/ 	.short	0x0001
        /*0052*/ 	.short	0x0008
        /*0054*/ 	.byte	0x00, 0xf5, 0x21, 0x00


	//----- nvinfo : EIATTR_KPARAM_INFO
	.align		4
.L_106:
        /*0058*/ 	.byte	0x04, 0x17
        /*005a*/ 	.short	(.L_108 - .L_107)
.L_107:
        /*005c*/ 	.word	0x00000000
        /*0060*/ 	.short	0x0000
        /*0062*/ 	.short	0x0000
        /*0064*/ 	.byte	0x00, 0xf5, 0x21, 0x00


	//----- nvinfo : EIATTR_SPARSE_MMA_MASK
	.align		4
.L_108:
        /*0068*/ 	.byte	0x03, 0x50
        /*006a*/ 	.short	0x0000


	//----- nvinfo : EIATTR_MAXREG_COUNT
	.align		4
        /*006c*/ 	.byte	0x03, 0x1b
        /*006e*/ 	.short	0x00ff


	//----- nvinfo : EIATTR_MERCURY_ISA_VERSION
	.align		4
        /*0070*/ 	.byte	0x03, 0x5f
        /*0072*/ 	.short	0x0101


	//----- nvinfo : EIATTR_VRC_CTA_INIT_COUNT
	.align		4
        /*0074*/ 	.byte	0x02, 0x4a
	.zero		1
	.zero		1


	//----- nvinfo : EIATTR_EXIT_INSTR_OFFSETS
	.align		4
        /*0078*/ 	.byte	0x04, 0x1c
        /*007a*/ 	.short	(.L_110 - .L_109)


	//   ....[0]....
.L_109:
        /*007c*/ 	.word	0x00000060


	//   ....[1]....
        /*0080*/ 	.word	0x00000740


	//----- nvinfo : EIATTR_CBANK_PARAM_SIZE
	.align		4
.L_110:
        /*0084*/ 	.byte	0x03, 0x19
        /*0086*/ 	.short	0x0020


	//----- nvinfo : EIATTR_PARAM_CBANK
	.align		4
        /*0088*/ 	.byte	0x04, 0x0a
        /*008a*/ 	.short	(.L_112 - .L_111)
	.align		4
.L_111:
        /*008c*/ 	.word	index@(.nv.constant0._Z5pde_lPfPKffffi)
        /*0090*/ 	.short	0x0380
        /*0092*/ 	.short	0x0020


	//----- nvinfo : EIATTR_SW_WAR
	.align		4
.L_112:
        /*0094*/ 	.byte	0x04, 0x36
        /*0096*/ 	.short	(.L_114 - .L_113)
.L_113:
        /*0098*/ 	.word	0x00000008
.L_114:


//--------------------- .nv.info._Z5pde_rPfPKffffi --------------------------
	.section	.nv.info._Z5pde_rPfPKffffi,"",@"SHT_CUDA_INFO"
	.sectionflags	@""
	.align	4


	//----- nvinfo : EIATTR_CUDA_API_VERSION
	.align		4
        /*0000*/ 	.byte	0x04, 0x37
        /*0002*/ 	.short	(.L_116 - .L_115)
.L_115:
        /*0004*/ 	.word	0x00000082


	//----- nvinfo : EIATTR_KPARAM_INFO
	.align		4
.L_116:
        /*0008*/ 	.byte	0x04, 0x17
        /*000a*/ 	.short	(.L_118 - .L_117)
.L_117:
        /*000c*/ 	.word	0x00000000
        /*0010*/ 	.short	0x0005
        /*0012*/ 	.short	0x001c
        /*0014*/ 	.byte	0x00, 0xf0, 0x11, 0x00


	//----- nvinfo : EIATTR_KPARAM_INFO
	.align		4
.L_118:
        /*0018*/ 	.byte	0x04, 0x17
        /*001a*/ 	.short	(.L_120 - .L_119)
.L_119:
        /*001c*/ 	.word	0x00000000
        /*0020*/ 	.short	0x0004
        /*0022*/ 	.short	0x0018
        /*0024*/ 	.byte	0x00, 0xf0, 0x11, 0x00


	//----- nvinfo : EIATTR_KPARAM_INFO
	.align		4
.L_120:
        /*0028*/ 	.byte	0x04, 0x17
        /*002a*/ 	.short	(.L_122 - .L_121)
.L_121:
        /*002c*/ 	.word	0x00000000
        /*0030*/ 	.short	0x0003
        /*0032*/ 	.short	0x0014
        /*0034*/ 	.byte	0x00, 0xf0, 0x11, 0x00


	//----- nvinfo : EIATTR_KPARAM_INFO
	.align		4
.L_122:
        /*0038*/ 	.byte	0x04, 0x17
        /*003a*/ 	.short	(.L_124 - .L_123)
.L_123:
        /*003c*/ 	.word	0x00000000
        /*0040*/ 	.short	0x0002
        /*0042*/ 	.short	0x0010
        /*0044*/ 	.byte	0x00, 0xf0, 0x11, 0x00


	//----- nvinfo : EIATTR_KPARAM_INFO
	.align		4
.L_124:
        /*0048*/ 	.byte	0x04, 0x17
        /*004a*/ 	.short	(.L_126 - .L_125)
.L_125:
        /*004c*/ 	.word	0x00000000
        /*0050*/ 	.short	0x0001
        /*0052*/ 	.short	0x0008
        /*0054*/ 	.byte	0x00, 0xf5, 0x21, 0x00


	//----- nvinfo : EIATTR_KPARAM_INFO
	.align		4
.L_126:
        /*0058*/ 	.byte	0x04, 0x17
        /*005a*/ 	.short	(.L_128 - .L_127)
.L_127:
        /*005c*/ 	.word	0x00000000
        /*0060*/ 	.short	0x0000
        /*0062*/ 	.short	0x0000
        /*0064*/ 	.byte	0x00, 0xf5, 0x21, 0x00


	//----- nvinfo : EIATTR_SPARSE_MMA_MASK
	.align		4
.L_128:
        /*0068*/ 	.byte	0x03, 0x50
        /*006a*/ 	.short	0x0000


	//----- nvinfo : EIATTR_MAXREG_COUNT
	.align		4
        /*006c*/ 	.byte	0x03, 0x1b
        /*006e*/ 	.short	0x00ff


	//----- nvinfo : EIATTR_MERCURY_ISA_VERSION
	.align		4
        /*0070*/ 	.byte	0x03, 0x5f
        /*0072*/ 	.short	0x0101


	//----- nvinfo : EIATTR_VRC_CTA_INIT_COUNT
	.align		4
        /*0074*/ 	.byte	0x02, 0x4a
	.zero		1
	.zero		1


	//----- nvinfo : EIATTR_EXIT_INSTR_OFFSETS
	.align		4
        /*0078*/ 	.byte	0x04, 0x1c
        /*007a*/ 	.short	(.L_130 - .L_129)


	//   ....[0]....
.L_129:
        /*007c*/ 	.word	0x00000060


	//   ....[1]....
        /*0080*/ 	.word	0x00000780


	//----- nvinfo : EIATTR_CBANK_PARAM_SIZE
	.align		4
.L_130:
        /*0084*/ 	.byte	0x03, 0x19
        /*0086*/ 	.short	0x0020


	//----- nvinfo : EIATTR_PARAM_CBANK
	.align		4
        /*0088*/ 	.byte	0x04, 0x0a
        /*008a*/ 	.short	(.L_132 - .L_131)
	.align		4
.L_131:
        /*008c*/ 	.word	index@(.nv.constant0._Z5pde_rPfPKffffi)
        /*0090*/ 	.short	0x0380
        /*0092*/ 	.short	0x0020


	//----- nvinfo : EIATTR_SW_WAR
	.align		4
.L_132:
        /*0094*/ 	.byte	0x04, 0x36
        /*0096*/ 	.short	(.L_134 - .L_133)
.L_133:
        /*0098*/ 	.word	0x00000008
.L_134:


//--------------------- .nv.callgraph             --------------------------
	.section	.nv.callgraph,"",@"SHT_CUDA_CALLGRAPH"
	.align	4
	.sectionentsize	8
	.align		4
        /*0000*/ 	.word	0x00000000
	.align		4
        /*0004*/ 	.word	0xffffffff
	.align		4
        /*0008*/ 	.word	0x00000000
	.align		4
        /*000c*/ 	.word	0xfffffffe
	.align		4
        /*0010*/ 	.word	0x00000000
	.align		4
        /*0014*/ 	.word	0xfffffffd
	.align		4
        /*0018*/ 	.word	0x00000000
	.align		4
        /*001c*/ 	.word	0xfffffffc


//--------------------- .nv.constant4             --------------------------
	.section	.nv.constant4,"a",@progbits
	.align	8
	.align		8
.nv.constant4:
        /*0000*/ 	.dword	__cudart_i2opi_f


//--------------------- .text._Z8update_iPfPKfffi --------------------------
	.section	.text._Z8update_iPfPKfffi,"ax",@progbits
	.align	128
        .global         _Z8update_iPfPKfffi
        .type           _Z8update_iPfPKfffi,@function
        .size           _Z8update_iPfPKfffi,(.L_x_8 - _Z8update_iPfPKfffi)
        .other          _Z8update_iPfPKfffi,@"STO_CUDA_ENTRY STV_DEFAULT"
_Z8update_iPfPKfffi:
.text._Z8update_iPfPKfffi:
[----:B------:R-:W-:Y:S01]  /*0000*/  LDC R1, c[0x0][0x37c] ;  /* 0x0000df00ff017b82 */ /* 0x000fe20000000800 */
[----:B------:R-:W0:Y:S07]  /*0010*/  S2R R7, SR_TID.X ;  /* 0x0000000000077919 */ /* 0x000e2e0000002100 */
[----:B------:R-:W0:Y:S01]  /*0020*/  S2UR UR4, SR_CTAID.X ;  /* 0x00000000000479c3 */ /* 0x000e220000002500 */
[----:B------:R-:W1:Y:S07]  /*0030*/  LDCU UR5, c[0x0][0x398] ;  /* 0x00007300ff0577ac */ /* 0x000e6e0008000800 */
[----:B------:R-:W0:Y:S02]  /*0040*/  LDC R0, c[0x0][0x360] ;  /* 0x0000d800ff007b82 */ /* 0x000e240000000800 */
[----:B0-----:R-:W-:-:S05]  /*0050*/  IMAD R7, R0, UR4, R7 ;  /* 0x0000000400077c24 */ /* 0x001fca000f8e0207 */
[----:B-1----:R-:W-:-:S13]  /*0060*/  ISETP.GE.AND P0, PT, R7, UR5, PT ;  /* 0x0000000507007c0c */ /* 0x002fda000bf06270 */
[----:B------:R-:W-:Y:S05]  /*0070*/  @P0 EXIT ;  /* 0x000000000000094d */ /* 0x000fea0003800000 */
[----:B------:R-:W0:Y:S01]  /*0080*/  LDC.64 R2, c[0x0][0x388] ;  /* 0x0000e200ff027b82 */ /* 0x000e220000000a00 */
[----:B------:R-:W1:Y:S07]  /*0090*/  LDCU.64 UR4, c[0x0][0x358] ;  /* 0x00006b00ff0477ac */ /* 0x000e6e0008000a00 */
[----:B------:R-:W2:Y:S08]  /*00a0*/  LDC.64 R4, c[0x0][0x380] ;  /* 0x0000e000ff047b82 */ /* 0x000eb00000000a00 */
[----:B------:R-:W3:Y:S01]  /*00b0*/  LDC.64 R8, c[0x0][0x390] ;  /* 0x0000e400ff087b82 */ /* 0x000ee20000000a00 */
[----:B0-----:R-:W-:-:S06]  /*00c0*/  IMAD.WIDE R2, R7, 0x4, R2 ;  /* 0x0000000407027825 */ /* 0x001fcc00078e0202 */
[----:B-1----:R-:W4:Y:S01]  /*00d0*/  LDG.E R3, desc[UR4][R2.64] ;  /* 0x0000000402037981 */ /* 0x002f22000c1e1900 */
[----:B--2---:R-:W-:-:S05]  /*00e0*/  IMAD.WIDE R4, R7, 0x4, R4 ;  /* 0x0000000407047825 */ /* 0x004fca00078e0204 */
[----:B------:R-:W4:Y:S01]  /*00f0*/  LDG.E R7, desc[UR4][R4.64] ;  /* 0x0000000404077981 */ /* 0x000f22000c1e1900 */
[----:B---3--:R-:W-:-:S04]  /*0100*/  FMUL R0, R8, R9 ;  /* 0x0000000908007220 */ /* 0x008fc80000400000 */
[----:B----4-:R-:W-:-:S05]  /*0110*/  FFMA R7, R0, R3, R7 ;  /* 0x0000000300077223 */ /* 0x010fca0000000007 */
[----:B------:R-:W-:Y:S01]  /*0120*/  STG.E desc[UR4][R4.64], R7 ;  /* 0x0000000704007986 */ /* 0x000fe2000c101904 */
[----:B------:R-:W-:Y:S05]  /*0130*/  EXIT ;  /* 0x000000000000794d */ /* 0x000fea0003800000 */
.L_x_0:
[----:B------:R-:W-:-:S00]  /*0140*/  BRA `(.L_x_0) ;  /* 0xfffffffc00fc7947 */ /* 0x000fc0000383ffff */
[----:B------:R-:W-:-:S00]  /*0150*/  NOP ;  /* 0x0000000000007918 */ /* 0x000fc00000000000 */
        /* <DEDUP_REMOVED lines=10> */
.L_x_8:


//--------------------- .text._Z4bc_lPfPKfffffffi --------------------------
	.section	.text._Z4bc_lPfPKfffffffi,"ax",@progbits
	.align	128
        .global         _Z4bc_lPfPKfffffffi
        .type           _Z4bc_lPfPKfffffffi,@function
        .size           _Z4bc_lPfPKfffffffi,(.L_x_9 - _Z4bc_lPfPKfffffffi)
        .other          _Z4bc_lPfPKfffffffi,@"STO_CUDA_ENTRY STV_DEFAULT"
_Z4bc_lPfPKfffffffi:
.text._Z4bc_lPfPKfffffffi:
[----:B------:R-:W-:Y:S01]  /*0000*/  LDC R1, c[0x0][0x37c] ;  /* 0x0000df00ff017b82 */ /* 0x000fe20000000800 */
[----:B------:R-:W0:Y:S07]  /*0010*/  S2R R0, SR_TID.X ;  /* 0x0000000000007919 */ /* 0x000e2e0000002100 */
[----:B------:R-:W0:Y:S08]  /*0020*/  S2UR UR4, SR_CTAID.X ;  /* 0x00000000000479c3 */ /* 0x000e300000002500 */
[----:B------:R-:W0:Y:S02]  /*0030*/  LDC R3, c[0x0][0x360] ;  /* 0x0000d800ff037b82 */ /* 0x000e240000000800 */
[----:B0-----:R-:W-:-:S05]  /*0040*/  IMAD R0, R3, UR4, R0 ;  /* 0x0000000403007c24 */ /* 0x001fca000f8e0200 */
[----:B------:R-:W-:-:S13]  /*0050*/  ISETP.GT.AND P0, PT, R0, RZ, PT ;  /* 0x000000ff0000720c */ /* 0x000fda0003f04270 */
[----:B------:R-:W-:Y:S05]  /*0060*/  @P0 EXIT ;  /* 0x000000000000094d */ /* 0x000fea0003800000 */
[----:B------:R-:W0:Y:S01]  /*0070*/  LDC R2, c[0x0][0x398] ;  /* 0x0000e600ff027b82 */ /* 0x000e220000000800 */
[----:B------:R-:W0:Y:S01]  /*0080*/  LDCU UR4, c[0x0][0x394] ;  /* 0x00007280ff0477ac */ /* 0x000e220008000800 */
[----:B------:R-:W1:Y:S06]  /*0090*/  LDCU.64 UR6, c[0x0][0x358] ;  /* 0x00006b00ff0677ac */ /* 0x000e6c0008000a00 */
[----:B------:R-:W0:Y:S02]  /*00a0*/  LDC.64 R4, c[0x0][0x3a0] ;  /* 0x0000e800ff047b82 */ /* 0x000e240000000a00 */
[----:B0-----:R-:W-:-:S04]  /*00b0*/  FFMA R3, R2, UR4, R5 ;  /* 0x0000000402037c23 */ /* 0x001fc80008000005 */
[----:B------:R-:W-:-:S04]  /*00c0*/  FMUL R2, R3, R4 ;  /* 0x0000000403027220 */ /* 0x000fc80000400000 */
[C---:B------:R-:W-:Y:S01]  /*00d0*/  FMUL R6, R2.reuse, 0.63661974668502807617 ;  /* 0x3f22f98302067820 */ /* 0x040fe20000400000 */
[----:B------:R-:W-:-:S05]  /*00e0*/  FSETP.GE.AND P0, PT, |R2|, 105615, PT ;  /* 0x47ce47800200780b */ /* 0x000fca0003f06200 */
[----:B------:R-:W0:Y:S02]  /*00f0*/  F2I.NTZ R6, R6 ;  /* 0x0000000600067305 */ /* 0x000e240000203100 */
[----:B0-----:R-:W-:-:S05]  /*0100*/  I2FP.F32.S32 R3, R6 ;  /* 0x0000000600037245 */ /* 0x001fca0000201400 */
[----:B------:R-:W-:-:S04]  /*0110*/  FFMA R4, R3, -1.5707962512969970703, R2 ;  /* 0xbfc90fda03047823 */ /* 0x000fc80000000002 */
[----:B------:R-:W-:-:S04]  /*0120*/  FFMA R4, R3, -7.5497894158615963534e-08, R4 ;  /* 0xb3a2216803047823 */ /* 0x000fc80000000004 */
[----:B------:R-:W-:Y:S01]  /*0130*/  FFMA R7, R3, -5.3903029534742383927e-15, R4 ;  /* 0xa7c234c503077823 */ /* 0x000fe20000000004 */
[----:B-1----:R-:W-:Y:S06]  /*0140*/  @!P0 BRA `(.L_x_1) ;  /* 0x0000000400788947 */ /* 0x002fec0003800000 */
[----:B------:R-:W-:-:S13]  /*0150*/  FSETP.NEU.AND P0, PT, |R2|, +INF , PT ;  /* 0x7f8000000200780b */ /* 0x000fda0003f0d200 */
[----:B------:R-:W-:Y:S01]  /*0160*/  @!P0 FMUL R7, RZ, R2 ;  /* 0x00000002ff078220 */ /* 0x000fe20000400000 */
[----:B------:R-:W-:Y:S01]  /*0170*/  @!P0 IMAD.MOV.U32 R6, RZ, RZ, RZ ;  /* 0x000000ffff068224 */ /* 0x000fe200078e00ff */
[----:B------:R-:W-:Y:S06]  /*0180*/  @!P0 BRA `(.L_x_1) ;  /* 0x0000000400688947 */ /* 0x000fec0003800000 */
[----:B------:R-:W-:Y:S02]  /*0190*/  IMAD.SHL.U32 R4, R2, 0x100, RZ ;  /* 0x0000010002047824 */ /* 0x000fe400078e00ff */
[----:B------:R-:W-:Y:S02]  /*01a0*/  HFMA2 R16, -RZ, RZ, 0, 0 ;  /* 0x00000000ff107431 */ /* 0x000fe400000001ff */
[----:B------:R-:W-:Y:S01]  /*01b0*/  IMAD.MOV.U32 R3, RZ, RZ, RZ ;  /* 0x000000ffff037224 */ /* 0x000fe200078e00ff */
[----:B------:R-:W0:Y:S01]  /*01c0*/  LDCU.64 UR8, c[0x4][URZ] ;  /* 0x01000000ff0877ac */ /* 0x000e220008000a00 */
[----:B------:R-:W-:Y:S01]  /*01d0*/  IMAD.MOV.U32 R11, RZ, RZ, RZ ;  /* 0x000000ffff0b7224 */ /* 0x000fe200078e00ff */
[----:B------:R-:W-:Y:S01]  /*01e0*/  LOP3.LUT R8, R4, 0x80000000, RZ, 0xfc, !PT ;  /* 0x8000000004087812 */ /* 0x000fe200078efcff */
[----:B------:R-:W-:-:S06]  /*01f0*/  UMOV UR4, URZ ;  /* 0x000000ff00047c82 */ /* 0x000fcc0008000000 */
.L_x_2:
[----:B0-----:R-:W-:Y:S02]  /*0200*/  IMAD.U32 R6, RZ, RZ, UR8 ;  /* 0x00000008ff067e24 */ /* 0x001fe4000f8e00ff */
[----:B------:R-:W-:-:S05]  /*0210*/  IMAD.U32 R7, RZ, RZ, UR9 ;  /* 0x00000009ff077e24 */ /* 0x000fca000f8e00ff */
[----:B------:R-:W2:Y:S01]  /*0220*/  LDG.E.CONSTANT R5, desc[UR6][R6.64] ;  /* 0x0000000606057981 */ /* 0x000ea2000c1e9900 */
[----:B------:R-:W-:Y:S01]  /*0230*/  UIADD3 UR4, UPT, UPT, UR4, 0x1, URZ ;  /* 0x0000000104047890 */ /* 0x000fe2000fffe0ff */
[C---:B------:R-:W-:Y:S01]  /*0240*/  ISETP.EQ.AND P0, PT, R16.reuse, RZ, PT ;  /* 0x000000ff1000720c */ /* 0x040fe20003f02270 */
[----:B------:R-:W-:Y:S01]  /*0250*/  UIADD3 UR8, UP1, UPT, UR8, 0x4, URZ ;  /* 0x0000000408087890 */ /* 0x000fe2000ff3e0ff */
[C---:B------:R-:W-:Y:S01]  /*0260*/  ISETP.EQ.AND P1, PT, R16.reuse, 0x4, PT ;  /* 0x000000041000780c */ /* 0x040fe20003f22270 */
[----:B------:R-:W-:Y:S01]  /*0270*/  UISETP.NE.AND UP0, UPT, UR4, 0x6, UPT ;  /* 0x000000060400788c */ /* 0x000fe2000bf05270 */
[C---:B------:R-:W-:Y:S01]  /*0280*/  ISETP.EQ.AND P2, PT, R16.reuse, 0x8, PT ;  /* 0x000000081000780c */ /* 0x040fe20003f42270 */
[----:B------:R-:W-:Y:S01]  /*0290*/  UIADD3.X UR9, UPT, UPT, URZ, UR9, URZ, UP1, !UPT ;  /* 0x00000009ff097290 */ /* 0x000fe20008ffe4ff */
[C---:B------:R-:W-:Y:S02]  /*02a0*/  ISETP.EQ.AND P3, PT, R16.reuse, 0xc, PT ;  /* 0x0000000c1000780c */ /* 0x040fe40003f62270 */
[----:B------:R-:W-:-:S02]  /*02b0*/  ISETP.EQ.AND P4, PT, R16, 0x10, PT ;  /* 0x000000101000780c */ /* 0x000fc40003f82270 */
[C---:B------:R-:W-:Y:S01]  /*02c0*/  ISETP.EQ.AND P5, PT, R16.reuse, 0x14, PT ;  /* 0x000000141000780c */ /* 0x040fe20003fa2270 */
[----:B------:R-:W-:Y:S02]  /*02d0*/  VIADD R16, R16, 0x4 ;  /* 0x0000000410107836 */ /* 0x000fe40000000000 */
[----:B--2---:R-:W-:-:S03]  /*02e0*/  IMAD.WIDE.U32 R4, R5, R8, RZ ;  /* 0x0000000805047225 */ /* 0x004fc600078e00ff */
[----:B------:R-:W-:-:S04]  /*02f0*/  IADD3 R4, P6, PT, R4, R3, RZ ;  /* 0x0000000304047210 */ /* 0x000fc80007fde0ff */
[-C--:B------:R-:W-:Y:S01]  /*0300*/  @P0 MOV R9, R4.reuse ;  /* 0x0000000400090202 */ /* 0x080fe20000000f00 */
[----:B------:R-:W-:Y:S01]  /*0310*/  IMAD.X R3, R5, 0x1, R11, P6 ;  /* 0x0000000105037824 */ /* 0x000fe200030e060b */
[----:B------:R-:W-:Y:S01]  /*0320*/  @P4 MOV R14, R4 ;  /* 0x00000004000e4202 */ /* 0x000fe20000000f00 */
[--C-:B------:R-:W-:Y:S02]  /*0330*/  @P1 IMAD.MOV.U32 R10, RZ, RZ, R4.reuse ;  /* 0x000000ffff0a1224 */ /* 0x100fe400078e0004 */
[--C-:B------:R-:W-:Y:S02]  /*0340*/  @P2 IMAD.MOV.U32 R12, RZ, RZ, R4.reuse ;  /* 0x000000ffff0c2224 */ /* 0x100fe400078e0004 */
[--C-:B------:R-:W-:Y:S02]  /*0350*/  @P3 IMAD.MOV.U32 R13, RZ, RZ, R4.reuse ;  /* 0x000000ffff0d3224 */ /* 0x100fe400078e0004 */
[----:B------:R-:W-:Y:S01]  /*0360*/  @P5 IMAD.MOV.U32 R15, RZ, RZ, R4 ;  /* 0x000000ffff0f5224 */ /* 0x000fe200078e0004 */
[----:B------:R-:W-:Y:S06]  /*0370*/  BRA.U UP0, `(.L_x_2) ;  /* 0xfffffffd00a07547 */ /* 0x000fec000b83ffff */
[----:B------:R-:W-:-:S04]  /*0380*/  SHF.R.U32.HI R4, RZ, 0x17, R2 ;  /* 0x00000017ff047819 */ /* 0x000fc80000011602 */
[C---:B------:R-:W-:Y:S02]  /*0390*/  LOP3.LUT R5, R4.reuse, 0xe0, RZ, 0xc0, !PT ;  /* 0x000000e004057812 */ /* 0x040fe400078ec0ff */
[----:B------:R-:W-:-:S03]  /*03a0*/  LOP3.LUT P6, RZ, R4, 0x1f, RZ, 0xc0, !PT ;  /* 0x0000001f04ff7812 */ /* 0x000fc600078cc0ff */
[----:B------:R-:W-:-:S05]  /*03b0*/  VIADD R5, R5, 0xffffff80 ;  /* 0xffffff8005057836 */ /* 0x000fca0000000000 */
[----:B------:R-:W-:-:S04]  /*03c0*/  SHF.R.U32.HI R5, RZ, 0x5, R5 ;  /* 0x00000005ff057819 */ /* 0x000fc80000011605 */
[----:B------:R-:W-:-:S04]  /*03d0*/  LEA R8, -R5, RZ, 0x2 ;  /* 0x000000ff05087211 */ /* 0x000fc800078e11ff */
[C---:B------:R-:W-:Y:S02]  /*03e0*/  ISETP.EQ.AND P3, PT, R8.reuse, -0x18, PT ;  /* 0xffffffe80800780c */ /* 0x040fe40003f62270 */
[C---:B------:R-:W-:Y:S02]  /*03f0*/  ISETP.EQ.AND P4, PT, R8.reuse, -0x14, PT ;  /* 0xffffffec0800780c */ /* 0x040fe40003f82270 */
[C---:B------:R-:W-:Y:S02]  /*0400*/  ISETP.EQ.AND P2, PT, R8.reuse, -0x10, PT ;  /* 0xfffffff00800780c */ /* 0x040fe40003f42270 */
[C---:B------:R-:W-:Y:S02]  /*0410*/  ISETP.EQ.AND P1, PT, R8.reuse, -0xc, PT ;  /* 0xfffffff40800780c */ /* 0x040fe40003f22270 */
[C---:B------:R-:W-:Y:S02]  /*0420*/  ISETP.EQ.AND P0, PT, R8.reuse, -0x8, PT ;  /* 0xfffffff80800780c */ /* 0x040fe40003f02270 */
[----:B------:R-:W-:-:S03]  /*0430*/  ISETP.EQ.AND P5, PT, R8, RZ, PT ;  /* 0x000000ff0800720c */ /* 0x000fc60003fa2270 */
[--C-:B------:R-:W-:Y:S01]  /*0440*/  @P3 IMAD.MOV.U32 R5, RZ, RZ, R9.reuse ;  /* 0x000000ffff053224 */ /* 0x100fe200078e0009 */
[C---:B------:R-:W-:Y:S01]  /*0450*/  ISETP.EQ.AND P3, PT, R8.reuse, -0x4, PT ;  /* 0xfffffffc0800780c */ /* 0x040fe20003f62270 */
[----:B------:R-:W-:Y:S02]  /*0460*/  @P4 IMAD.MOV.U32 R6, RZ, RZ, R9 ;  /* 0x000000ffff064224 */ /* 0x000fe400078e0009 */
[----:B------:R-:W-:Y:S01]  /*0470*/  @P4 IMAD.MOV.U32 R5, RZ, RZ, R10 ;  /* 0x000000ffff054224 */ /* 0x000fe200078e000a */
[----:B------:R-:W-:Y:S01]  /*0480*/  ISETP.EQ.AND P4, PT, R8, 0x4, PT ;  /* 0x000000040800780c */ /* 0x000fe20003f82270 */
[----:B------:R-:W-:Y:S01]  /*0490*/  @P2 IMAD.MOV.U32 R5, RZ, RZ, R12 ;  /* 0x000000ffff052224 */ /* 0x000fe200078e000c */
[----:B------:R-:W-:Y:S01]  /*04a0*/  @P2 MOV R6, R10 ;  /* 0x0000000a00062202 */ /* 0x000fe20000000f00 */
[----:B------:R-:W-:Y:S02]  /*04b0*/  @P1 IMAD.MOV.U32 R5, RZ, RZ, R13 ;  /* 0x000000ffff051224 */ /* 0x000fe400078e000d */
[----:B------:R-:W-:-:S02]  /*04c0*/  @P0 IMAD.MOV.U32 R5, RZ, RZ, R14 ;  /* 0x000000ffff050224 */ /* 0x000fc400078e000e */
[----:B------:R-:W-:Y:S01]  /*04d0*/  @P1 IMAD.MOV.U32 R6, RZ, RZ, R12 ;  /* 0x000000ffff061224 */ /* 0x000fe200078e000c */
[----:B------:R-:W-:Y:S01]  /*04e0*/  @P0 MOV R6, R13 ;  /* 0x0000000d00060202 */ /* 0x000fe20000000f00 */
[----:B------:R-:W-:Y:S02]  /*04f0*/  @P3 IMAD.MOV.U32 R5, RZ, RZ, R15 ;  /* 0x000000ffff053224 */ /* 0x000fe400078e000f */
[--C-:B------:R-:W-:Y:S02]  /*0500*/  @P5 IMAD.MOV.U32 R5, RZ, RZ, R3.reuse ;  /* 0x000000ffff055224 */ /* 0x100fe400078e0003 */
[----:B------:R-:W-:Y:S01]  /*0510*/  @P3 IMAD.MOV.U32 R6, RZ, RZ, R14 ;  /* 0x000000ffff063224 */ /* 0x000fe200078e000e */
[----:B------:R-:W-:Y:S01]  /*0520*/  @P5 MOV R6, R15 ;  /* 0x0000000f00065202 */ /* 0x000fe20000000f00 */
[----:B------:R-:W-:Y:S02]  /*0530*/  @P4 IMAD.MOV.U32 R6, RZ, RZ, R3 ;  /* 0x000000ffff064224 */ /* 0x000fe400078e0003 */
[----:B------:R-:W-:Y:S01]  /*0540*/  IMAD.MOV.U32 R7, RZ, RZ, R5 ;  /* 0x000000ffff077224 */ /* 0x000fe200078e0005 */
[----:B------:R-:W-:Y:S06]  /*0550*/  @!P6 BRA `(.L_x_3) ;  /* 0x00000000002ce947 */ /* 0x000fec0003800000 */
[----:B------:R-:W-:Y:S01]  /*0560*/  @P2 MOV R5, R9 ;  /* 0x0000000900052202 */ /* 0x000fe20000000f00 */
[----:B------:R-:W-:Y:S01]  /*0570*/  @P1 IMAD.MOV.U32 R5, RZ, RZ, R10 ;  /* 0x000000ffff051224 */ /* 0x000fe200078e000a */
[----:B------:R-:W-:Y:S01]  /*0580*/  LOP3.LUT R4, R4, 0x1f, RZ, 0xc0, !PT ;  /* 0x0000001f04047812 */ /* 0x000fe200078ec0ff */
[----:B------:R-:W-:Y:S01]  /*0590*/  @P0 IMAD.MOV.U32 R5, RZ, RZ, R12 ;  /* 0x000000ffff050224 */ /* 0x000fe200078e000c */
[----:B------:R-:W-:Y:S01]  /*05a0*/  ISETP.EQ.AND P0, PT, R8, 0x8, PT ;  /* 0x000000080800780c */ /* 0x000fe20003f02270 */
[----:B------:R-:W-:Y:S01]  /*05b0*/  @P3 IMAD.MOV.U32 R5, RZ, RZ, R13 ;  /* 0x000000ffff053224 */ /* 0x000fe200078e000d */
[----:B------:R-:W-:Y:S01]  /*05c0*/  @P5 MOV R5, R14 ;  /* 0x0000000e00055202 */ /* 0x000fe20000000f00 */
[----:B------:R-:W-:Y:S01]  /*05d0*/  @P4 IMAD.MOV.U32 R5, RZ, RZ, R15 ;  /* 0x000000ffff054224 */ /* 0x000fe200078e000f */
[----:B------:R-:W-:-:S09]  /*05e0*/  SHF.L.W.U32.HI R7, R6, R4, R7 ;  /* 0x0000000406077219 */ /* 0x000fd20000010e07 */
[----:B------:R-:W-:-:S05]  /*05f0*/  @P0 IMAD.MOV.U32 R5, RZ, RZ, R3 ;  /* 0x000000ffff050224 */ /* 0x000fca00078e0003 */
[----:B------:R-:W-:-:S07]  /*0600*/  SHF.L.W.U32.HI R6, R5, R4, R6 ;  /* 0x0000000405067219 */ /* 0x000fce0000010e06 */
.L_x_3:
[C---:B------:R-:W-:Y:S01]  /*0610*/  SHF.L.W.U32.HI R3, R6.reuse, 0x2, R7 ;  /* 0x0000000206037819 */ /* 0x040fe20000010e07 */
[----:B------:R-:W-:Y:S01]  /*0620*/  IMAD.SHL.U32 R6, R6, 0x4, RZ ;  /* 0x0000000406067824 */ /* 0x000fe200078e00ff */
[----:B------:R-:W-:Y:S01]  /*0630*/  UMOV UR4, 0x54442d19 ;  /* 0x54442d1900047882 */ /* 0x000fe20000000000 */
[----:B------:R-:W-:Y:S01]  /*0640*/  UMOV UR5, 0x3bf921fb ;  /* 0x3bf921fb00057882 */ /* 0x000fe20000000000 */
[----:B------:R-:W-:Y:S02]  /*0650*/  SHF.R.S32.HI R4, RZ, 0x1f, R3 ;  /* 0x0000001fff047819 */ /* 0x000fe40000011403 */
[----:B------:R-:W-:Y:S02]  /*0660*/  ISETP.GE.AND P0, PT, R2, RZ, PT ;  /* 0x000000ff0200720c */ /* 0x000fe40003f06270 */
[C---:B------:R-:W-:Y:S02]  /*0670*/  LOP3.LUT R8, R4.reuse, R6, RZ, 0x3c, !PT ;  /* 0x0000000604087212 */ /* 0x040fe400078e3cff */
[----:B------:R-:W-:-:S02]  /*0680*/  LOP3.LUT R9, R4, R3, RZ, 0x3c, !PT ;  /* 0x0000000304097212 */ /* 0x000fc400078e3cff */
[----:B------:R-:W-:Y:S02]  /*0690*/  SHF.R.U32.HI R6, RZ, 0x1e, R7 ;  /* 0x0000001eff067819 */ /* 0x000fe40000011607 */
[----:B------:R-:W0:Y:S01]  /*06a0*/  I2F.F64.S64 R4, R8 ;  /* 0x0000000800047312 */ /* 0x000e220000301c00 */
[C---:B------:R-:W-:Y:S02]  /*06b0*/  LOP3.LUT R2, R3.reuse, R2, RZ, 0x3c, !PT ;  /* 0x0000000203027212 */ /* 0x040fe400078e3cff */
[----:B------:R-:W-:Y:S02]  /*06c0*/  LEA.HI R6, R3, R6, RZ, 0x1 ;  /* 0x0000000603067211 */ /* 0x000fe400078f08ff */
[----:B------:R-:W-:Y:S02]  /*06d0*/  ISETP.GE.AND P1, PT, R2, RZ, PT ;  /* 0x000000ff0200720c */ /* 0x000fe40003f26270 */
[----:B------:R-:W-:-:S05]  /*06e0*/  IADD3 R2, PT, PT, -R6, RZ, RZ ;  /* 0x000000ff06027210 */ /* 0x000fca0007ffe1ff */
[----:B------:R-:W-:Y:S01]  /*06f0*/  @!P0 IMAD.MOV.U32 R6, RZ, RZ, R2 ;  /* 0x000000ffff068224 */ /* 0x000fe200078e0002 */
[----:B0-----:R-:W-:-:S10]  /*0700*/  DMUL R4, R4, UR4 ;  /* 0x0000000404047c28 */ /* 0x001fd40008000000 */
[----:B------:R-:W0:Y:S02]  /*0710*/  F2F.F32.F64 R4, R4 ;  /* 0x0000000400047310 */ /* 0x000e240000301000 */
[----:B0-----:R-:W-:-:S07]  /*0720*/  FSEL R7, -R4, R4, !P1 ;  /* 0x0000000404077208 */ /* 0x001fce0004800100 */
.L_x_1:
[----:B------:R-:W0:Y:S08]  /*0730*/  LDC.64 R4, c[0x0][0x388] ;  /* 0x0000e200ff047b82 */ /* 0x000e300000000a00 */
[----:B------:R-:W1:Y:S01]  /*0740*/  LDC.64 R2, c[0x0][0x380] ;  /* 0x0000e000ff027b82 */ /* 0x000e620000000a00 */
[----:B------:R-:W-:Y:S02]  /*0750*/  IMAD.MOV.U32 R8, RZ, RZ, 0x37cbac00 ;  /* 0x37cbac00ff087424 */ /* 0x000fe400078e00ff */
[----:B------:R-:W-:Y:S01]  /*0760*/  FMUL R9, R7, R7 ;  /* 0x0000000707097220 */ /* 0x000fe20000400000 */
[----:B------:R-:W2:Y:S01]  /*0770*/  LDCU UR5, c[0x0][0x390] ;  /* 0x00007200ff0577ac */ /* 0x000ea20008000800 */
[----:B------:R-:W3:Y:S01]  /*0780*/  LDCU UR4, c[0x0][0x39c] ;  /* 0x00007380ff0477ac */ /* 0x000ee20008000800 */
[----:B0-----:R-:W-:-:S05]  /*0790*/  IMAD.WIDE R4, R0, 0x4, R4 ;  /* 0x0000000400047825 */ /* 0x001fca00078e0204 */
[----:B------:R2:W4:Y:S01]  /*07a0*/  LDG.E R13, desc[UR6][R4.64] ;  /* 0x00000006040d7981 */ /* 0x000522000c1e1900 */
[----:B-1----:R-:W-:-:S05]  /*07b0*/  IMAD.WIDE R2, R0, 0x4, R2 ;  /* 0x0000000400027825 */ /* 0x002fca00078e0202 */
[----:B------:R-:W5:Y:S01]  /*07c0*/  LDG.E R10, desc[UR6][R2.64] ;  /* 0x00000006020a7981 */ /* 0x000f62000c1e1900 */
[----:B------:R-:W-:Y:S01]  /*07d0*/  LOP3.LUT R0, R6, 0x1, RZ, 0xc0, !PT ;  /* 0x0000000106007812 */ /* 0x000fe200078ec0ff */
[----:B------:R-:W-:-:S03]  /*07e0*/  FFMA R8, R9, R8, -0.0013887860113754868507 ;  /* 0xbab607ed09087423 */ /* 0x000fc60000000008 */
[----:B------:R-:W-:Y:S02]  /*07f0*/  ISETP.NE.U32.AND P0, PT, R0, 0x1, PT ;  /* 0x000000010000780c */ /* 0x000fe40003f05070 */
[----:B------:R-:W-:Y:S01]  /*0800*/  MOV R0, 0x3d2aaabb ;  /* 0x3d2aaabb00007802 */ /* 0x000fe20000000f00 */
[----:B------:R-:W-:Y:S01]  /*0810*/  IMAD.MOV.U32 R11, RZ, RZ, 0x3effffff ;  /* 0x3effffffff0b7424 */ /* 0x000fe200078e00ff */
[----:B------:R-:W-:Y:S02]  /*0820*/  FSEL R8, R8, -0.00019574658654164522886, !P0 ;  /* 0xb94d415308087808 */ /* 0x000fe40004000000 */
[----:B------:R-:W-:Y:S02]  /*0830*/  FSEL R0, R0, 0.0083327032625675201416, !P0 ;  /* 0x3c0885e400007808 */ /* 0x000fe40004000000 */
[----:B------:R-:W-:Y:S02]  /*0840*/  FSEL R11, -R11, -0.16666662693023681641, !P0 ;  /* 0xbe2aaaa80b0b7808 */ /* 0x000fe40004000100 */
[----:B------:R-:W-:Y:S01]  /*0850*/  LOP3.LUT P1, RZ, R6, 0x2, RZ, 0xc0, !PT ;  /* 0x0000000206ff7812 */ /* 0x000fe2000782c0ff */
[----:B------:R-:W-:Y:S01]  /*0860*/  FFMA R8, R9, R8, R0 ;  /* 0x0000000809087223 */ /* 0x000fe20000000000 */
[----:B------:R-:W-:Y:S01]  /*0870*/  FSEL R0, R7, 1, P0 ;  /* 0x3f80000007007808 */ /* 0x000fe20000000000 */
[----:B--2---:R-:W0:Y:S02]  /*0880*/  F2F.F64.F32 R4, UR5 ;  /* 0x0000000500047d10 */ /* 0x004e240008201800 */
[----:B------:R-:W-:-:S02]  /*0890*/  FFMA R8, R9, R8, R11 ;  /* 0x0000000809087223 */ /* 0x000fc4000000000b */
[----:B------:R-:W-:-:S04]  /*08a0*/  FFMA R9, R9, R0, RZ ;  /* 0x0000000009097223 */ /* 0x000fc800000000ff */
[----:B------:R-:W-:Y:S01]  /*08b0*/  FFMA R0, R9, R8, R0 ;  /* 0x0000000809007223 */ /* 0x000fe20000000000 */
[----:B---3--:R-:W1:Y:S03]  /*08c0*/  F2F.F64.F32 R6, UR4 ;  /* 0x0000000400067d10 */ /* 0x008e660008201800 */
[----:B------:R-:W-:Y:S01]  /*08d0*/  @P1 FADD R0, RZ, -R0 ;  /* 0x80000000ff001221 */ /* 0x000fe20000000000 */
[----:B------:R-:W-:Y:S01]  /*08e0*/  UMOV UR4, 0x969696a0 ;  /* 0x969696a000047882 */ /* 0x000fe20000000000 */
[----:B------:R-:W-:Y:S02]  /*08f0*/  UMOV UR5, 0x40069696 ;  /* 0x4006969600057882 */ /* 0x000fe40000000000 */
[----:B0-----:R-:W-:-:S08]  /*0900*/  DMUL R8, R4, -UR4 ;  /* 0x8000000404087c28 */ /* 0x001fd00008000000 */
[----:B-1----:R-:W-:Y:S01]  /*0910*/  DMUL R6, R6, R8 ;  /* 0x0000000806067228 */ /* 0x002fe20000000000 */
[----:B----4-:R-:W-:-:S04]  /*0920*/  FADD R13, R0, R13 ;  /* 0x0000000d000d7221 */ /* 0x010fc80000000000 */
[----:B------:R-:W-:Y:S08]  /*0930*/  F2F.F64.F32 R4, R13 ;  /* 0x0000000d00047310 */ /* 0x000ff00000201800 */
[----:B-----5:R-:W0:Y:S02]  /*0940*/  F2F.F64.F32 R10, R10 ;  /* 0x0000000a000a7310 */ /* 0x020e240000201800 */
[----:B0-----:R-:W-:-:S10]  /*0950*/  DFMA R4, R4, R6, R10 ;  /* 0x000000060404722b */ /* 0x001fd4000000000a */
[----:B------:R-:W0:Y:S02]  /*0960*/  F2F.F32.F64 R5, R4 ;  /* 0x0000000400057310 */ /* 0x000e240000301000 */
[----:B0-----:R-:W-:Y:S01]  /*0970*/  STG.E desc[UR6][R2.64], R5 ;  /* 0x0000000502007986 */ /* 0x001fe2000c101906 */
[----:B------:R-:W-:Y:S05]  /*0980*/  EXIT ;  /* 0x000000000000794d */ /* 0x000fea0003800000 */
.L_x_4:
        /* <DEDUP_REMOVED lines=15> */
.L_x_9:


//--------------------- .text._Z5pde_iPfPKffffi   --------------------------
	.section	.text._Z5pde_iPfPKffffi,"ax",@progbits
	.align	128
        .global         _Z5pde_iPfPKffffi
        .type           _Z5pde_iPfPKffffi,@function
        .size           _Z5pde_iPfPKffffi,(.L_x_10 - _Z5pde_iPfPKffffi)
        .other          _Z5pde_iPfPKffffi,@"STO_CUDA_ENTRY STV_DEFAULT"
_Z5pde_iPfPKffffi:
.text._Z5pde_iPfPKffffi:
[----:B------:R-:W-:Y:S01]  /*0000*/  LDC R1, c[0x0][0x37c] ;  /* 0x0000df00ff017b82 */ /* 0x000fe20000000800 */
[----:B------:R-:W0:Y:S07]  /*0010*/  S2R R7, SR_TID.X ;  /* 0x0000000000077919 */ /* 0x000e2e0000002100 */
[----:B------:R-:W0:Y:S01]  /*0020*/  S2UR UR5, SR_CTAID.X ;  /* 0x00000000000579c3 */ /* 0x000e220000002500 */
[----:B------:R-:W1:Y:S07]  /*0030*/  LDCU UR4, c[0x0][0x39c] ;  /* 0x00007380ff0477ac */ /* 0x000e6e0008000800 */
[----:B------:R-:W0:Y:S01]  /*0040*/  LDC R0, c[0x0][0x360] ;  /* 0x0000d800ff007b82 */ /* 0x000e220000000800 */
[----:B-1----:R-:W-:Y:S01]  /*0050*/  UIADD3 UR4, UPT, UPT, UR4, -0x8, URZ ;  /* 0xfffffff804047890 */ /* 0x002fe2000fffe0ff */
[----:B0-----:R-:W-:-:S05]  /*0060*/  IMAD R7, R0, UR5, R7 ;  /* 0x0000000500077c24 */ /* 0x001fca000f8e0207 */
[----:B------:R-:W-:-:S13]  /*0070*/  ISETP.GE.AND P0, PT, R7, UR4, PT ;  /* 0x0000000407007c0c */ /* 0x000fda000bf06270 */
[----:B------:R-:W-:Y:S05]  /*0080*/  @P0 EXIT ;  /* 0x000000000000094d */ /* 0x000fea0003800000 */
[----:B------:R-:W0:Y:S01]  /*0090*/  LDC.64 R2, c[0x0][0x388] ;  /* 0x0000e200ff027b82 */ /* 0x000e220000000a00 */
[----:B------:R-:W1:Y:S01]  /*00a0*/  LDCU.64 UR4, c[0x0][0x358] ;  /* 0x00006b00ff0477ac */ /* 0x000e620008000a00 */
[----:B------:R-:W2:Y:S06]  /*00b0*/  LDCU UR6, c[0x0][0x398] ;  /* 0x00007300ff0677ac */ /* 0x000eac0008000800 */
[----:B------:R-:W3:Y:S08]  /*00c0*/  LDC.64 R4, c[0x0][0x380] ;  /* 0x0000e000ff047b82 */ /* 0x000ef00000000a00 */
[----:B------:R-:W2:Y:S01]  /*00d0*/  LDC.64 R12, c[0x0][0x390] ;  /* 0x0000e400ff0c7b82 */ /* 0x000ea20000000a00 */
[----:B0-----:R-:W-:-:S05]  /*00e0*/  IMAD.WIDE R2, R7, 0x4, R2 ;  /* 0x0000000407027825 */ /* 0x001fca00078e0202 */
[----:B-1----:R-:W4:Y:S04]  /*00f0*/  LDG.E R6, desc[UR4][R2.64+0xc] ;  /* 0x00000c0402067981 */ /* 0x002f28000c1e1900 */
[----:B------:R-:W5:Y:S04]  /*0100*/  LDG.E R0, desc[UR4][R2.64+0x8] ;  /* 0x0000080402007981 */ /* 0x000f68000c1e1900 */
[----:B------:R-:W2:Y:S01]  /*0110*/  LDG.E R9, desc[UR4][R2.64+0x14] ;  /* 0x0000140402097981 */ /* 0x000ea2000c1e1900 */
[----:B---3--:R-:W-:-:S03]  /*0120*/  IMAD.WIDE R4, R7, 0x4, R4 ;  /* 0x0000000407047825 */ /* 0x008fc600078e0204 */
[----:B------:R-:W3:Y:S04]  /*0130*/  LDG.E R8, desc[UR4][R2.64+0x18] ;  /* 0x0000180402087981 */ /* 0x000ee8000c1e1900 */
[----:B------:R-:W3:Y:S01]  /*0140*/  LDG.E R11, desc[UR4][R4.64+0x10] ;  /* 0x00001004040b7981 */ /* 0x000ee2000c1e1900 */
[----:B----4-:R-:W-:-:S04]  /*0150*/  FMUL R7, R6, 0.6666666865348815918 ;  /* 0x3f2aaaab06077820 */ /* 0x010fc80000400000 */
[----:B-----5:R-:W-:-:S04]  /*0160*/  FFMA R0, R0, 0.083333335816860198975, -R7 ;  /* 0x3daaaaab00007823 */ /* 0x020fc80000000807 */
[----:B--2---:R-:W-:Y:S01]  /*0170*/  FFMA R9, R9, 0.6666666865348815918, R0 ;  /* 0x3f2aaaab09097823 */ /* 0x004fe20000000000 */
[----:B------:R-:W-:-:S03]  /*0180*/  FMUL R0, R12, UR6 ;  /* 0x000000060c007c20 */ /* 0x000fc60008400000 */
[----:B---3--:R-:W-:-:S04]  /*0190*/  FFMA R9, R8, -0.083333335816860198975, R9 ;  /* 0xbdaaaaab08097823 */ /* 0x008fc80000000009 */
[----:B------:R-:W-:-:S04]  /*01a0*/  FMUL R0, R0, R9 ;  /* 0x0000000900007220 */ /* 0x000fc80000400000 */
[----:B------:R-:W-:-:S05]  /*01b0*/  FFMA R11, R11, R13, -R0 ;  /* 0x0000000d0b0b7223 */ /* 0x000fca0000000800 */
[----:B------:R-:W-:Y:S01]  /*01c0*/  STG.E desc[UR4][R4.64+0x10], R11 ;  /* 0x0000100b04007986 */ /* 0x000fe2000c101904 */
[----:B------:R-:W-:Y:S05]  /*01d0*/  EXIT ;  /* 0x000000000000794d */ /* 0x000fea0003800000 */
.L_x_5:
        /* <DEDUP_REMOVED lines=10> */
.L_x_10:


//--------------------- .text._Z5pde_lPfPKffffi   --------------------------
	.section	.text._Z5pde_lPfPKffffi,"ax",@progbits
	.align	128
        .global         _Z5pde_lPfPKffffi
        .type           _Z5pde_lPfPKffffi,@function
        .size           _Z5pde_lPfPKffffi,(.L_x_11 - _Z5pde_lPfPKffffi)
        .other          _Z5pde_lPfPKffffi,@"STO_CUDA_ENTRY STV_DEFAULT"
_Z5pde_lPfPKffffi:
.text._Z5pde_lPfPKffffi:
[----:B------:R-:W-:Y:S01]  /*0000*/  LDC R1, c[0x0][0x37c] ;  /* 0x0000df00ff017b82 */ /* 0x000fe20000000800 */
[----:B------:R-:W0:Y:S07]  /*0010*/  S2R R9, SR_TID.X ;  /* 0x0000000000097919 */ /* 0x000e2e0000002100 */
[----:B------:R-:W0:Y:S08]  /*0020*/  S2UR UR4, SR_CTAID.X ;  /* 0x00000000000479c3 */ /* 0x000e300000002500 */
[----:B------:R-:W0:Y:S02]  /*0030*/  LDC R0, c[0x0][0x360] ;  /* 0x0000d800ff007b82 */ /* 0x000e240000000800 */
[----:B0-----:R-:W-:-:S05]  /*0040*/  IMAD R9, R0, UR4, R9 ;  /* 0x0000000400097c24 */ /* 0x001fca000f8e0209 */
[----:B------:R-:W-:-:S13]  /*0050*/  ISETP.GT.AND P0, PT, R9, 0x3, PT ;  /* 0x000000030900780c */ /* 0x000fda0003f04270 */
[----:B------:R-:W-:Y:S05]  /*0060*/  @P0 EXIT ;  /* 0x000000000000094d */ /* 0x000fea0003800000 */
[----:B------:R-:W0:Y:S01]  /*0070*/  LDC.64 R4, c[0x0][0x388] ;  /* 0x0000e200ff047b82 */ /* 0x000e220000000a00 */
[----:B------:R-:W0:Y:S01]  /*0080*/  LDCU.64 UR4, c[0x0][0x358] ;  /* 0x00006b00ff0477ac */ /* 0x000e220008000a00 */
[----:B------:R-:W1:Y:S06]  /*0090*/  LDCU UR6, c[0x0][0x398] ;  /* 0x00007300ff0677ac */ /* 0x000e6c0008000800 */
[----:B------:R-:W2:Y:S01]  /*00a0*/  LDC.64 R2, c[0x0][0x380] ;  /* 0x0000e000ff027b82 */ /* 0x000ea20000000a00 */
[----:B0-----:R-:W3:Y:S04]  /*00b0*/  LDG.E R12, desc[UR4][R4.64+0x4] ;  /* 0x00000404040c7981 */ /* 0x001ee8000c1e1900 */
[----:B------:R-:W4:Y:S04]  /*00c0*/  LDG.E R11, desc[UR4][R4.64] ;  /* 0x00000004040b7981 */ /* 0x000f28000c1e1900 */
[----:B------:R-:W5:Y:S04]  /*00d0*/  LDG.E R16, desc[UR4][R4.64+0x8] ;  /* 0x0000080404107981 */ /* 0x000f68000c1e1900 */
[----:B------:R-:W5:Y:S04]  /*00e0*/  LDG.E R8, desc[UR4][R4.64+0xc] ;  /* 0x00000c0404087981 */ /* 0x000f68000c1e1900 */
[----:B------:R-:W5:Y:S01]  /*00f0*/  LDG.E R7, desc[UR4][R4.64+0x10] ;  /* 0x0000100404077981 */ /* 0x000f62000c1e1900 */
[----:B--2---:R-:W-:-:S03]  /*0100*/  IMAD.WIDE R2, R9, 0x4, R2 ;  /* 0x0000000409027825 */ /* 0x004fc600078e0202 */
[----:B------:R0:W2:Y:S04]  /*0110*/  LDG.E R6, desc[UR4][R4.64+0x14] ;  /* 0x0000140404067981 */ /* 0x0000a8000c1e1900 */
[----:B------:R-:W2:Y:S01]  /*0120*/  LDG.E R0, desc[UR4][R2.64] ;  /* 0x0000000402007981 */ /* 0x000ea2000c1e1900 */
[----:B------:R-:W-:-:S05]  /*0130*/  IMAD R9, R9, 0x18, RZ ;  /* 0x0000001809097824 */ /* 0x000fca00078e02ff */
[C---:B------:R-:W-:Y:S02]  /*0140*/  ISETP.EQ.AND P3, PT, R9.reuse, -0x10, PT ;  /* 0xfffffff00900780c */ /* 0x040fe40003f62270 */
[C---:B------:R-:W-:Y:S02]  /*0150*/  ISETP.EQ.AND P4, PT, R9.reuse, -0x8, PT ;  /* 0xfffffff80900780c */ /* 0x040fe40003f82270 */
[C---:B------:R-:W-:Y:S02]  /*0160*/  ISETP.EQ.AND P5, PT, R9.reuse, RZ, PT ;  /* 0x000000ff0900720c */ /* 0x040fe40003fa2270 */
[C---:B------:R-:W-:Y:S02]  /*0170*/  ISETP.EQ.AND P6, PT, R9.reuse, 0x8, PT ;  /* 0x000000080900780c */ /* 0x040fe40003fc2270 */
[C---:B------:R-:W-:Y:S02]  /*0180*/  ISETP.EQ.AND P0, PT, R9.reuse, 0x10, PT ;  /* 0x000000100900780c */ /* 0x040fe40003f02270 */
[----:B------:R-:W-:-:S02]  /*0190*/  ISETP.EQ.AND P1, PT, R9, 0x18, PT ;  /* 0x000000180900780c */ /* 0x000fc40003f22270 */
[C---:B------:R-:W-:Y:S01]  /*01a0*/  ISETP.EQ.AND P2, PT, R9.reuse, 0x20, PT ;  /* 0x000000200900780c */ /* 0x040fe20003f42270 */
[----:B------:R-:W-:Y:S02]  /*01b0*/  @P3 IMAD.MOV.U32 R15, RZ, RZ, -0x404b4b4b ;  /* 0xbfb4b4b5ff0f3424 */ /* 0x000fe400078e00ff */
[----:B------:R-:W-:Y:S01]  /*01c0*/  @P3 IMAD.MOV.U32 R17, RZ, RZ, 0x3fde1e1e ;  /* 0x3fde1e1eff113424 */ /* 0x000fe200078e00ff */
[----:B------:R-:W-:Y:S01]  /*01d0*/  @P4 MOV R15, 0xbe70f0f1 ;  /* 0xbe70f0f1000f4802 */ /* 0x000fe20000000f00 */
[----:B------:R-:W-:Y:S01]  /*01e0*/  @P4 IMAD.MOV.U32 R14, RZ, RZ, 0x3fde1e1e ;  /* 0x3fde1e1eff0e4424 */ /* 0x000fe200078e00ff */
[C---:B------:R-:W-:Y:S01]  /*01f0*/  ISETP.EQ.AND P3, PT, R9.reuse, 0x28, PT ;  /* 0x000000280900780c */ /* 0x040fe20003f62270 */
[----:B------:R-:W-:Y:S01]  /*0200*/  @P4 IMAD.MOV.U32 R13, RZ, RZ, -0x404b4b4b ;  /* 0xbfb4b4b5ff0d4424 */ /* 0x000fe200078e00ff */
[----:B------:R-:W-:Y:S01]  /*0210*/  @P5 MOV R15, RZ ;  /* 0x000000ff000f5202 */ /* 0x000fe20000000f00 */
[----:B------:R-:W-:Y:S01]  /*0220*/  @P4 IMAD.MOV.U32 R17, RZ, RZ, -0x424b4b4b ;  /* 0xbdb4b4b5ff114424 */ /* 0x000fe200078e00ff */
[----:B0-----:R-:W-:Y:S01]  /*0230*/  @P5 MOV R4, 0x3fde1e1e ;  /* 0x3fde1e1e00045802 */ /* 0x001fe20000000f00 */
[----:B------:R-:W-:Y:S01]  /*0240*/  @P5 IMAD.MOV.U32 R14, RZ, RZ, -0x424b4b4b ;  /* 0xbdb4b4b5ff0e5424 */ /* 0x000fe200078e00ff */
[C---:B------:R-:W-:Y:S01]  /*0250*/  ISETP.EQ.AND P4, PT, R9.reuse, 0x30, PT ;  /* 0x000000300900780c */ /* 0x040fe20003f82270 */
[----:B------:R-:W-:Y:S01]  /*0260*/  @P5 IMAD.MOV.U32 R17, RZ, RZ, RZ ;  /* 0x000000ffff115224 */ /* 0x000fe200078e00ff */
[----:B------:R-:W-:Y:S01]  /*0270*/  @P5 MOV R10, 0xbfb4b4b5 ;  /* 0xbfb4b4b5000a5802 */ /* 0x000fe20000000f00 */
[----:B------:R-:W-:Y:S01]  /*0280*/  @P6 IMAD.MOV.U32 R14, RZ, RZ, RZ ;  /* 0x000000ffff0e6224 */ /* 0x000fe200078e00ff */
[----:B------:R-:W-:Y:S01]  /*0290*/  @P5 MOV R13, 0xbe70f0f1 ;  /* 0xbe70f0f1000d5802 */ /* 0x000fe20000000f00 */
[----:B------:R-:W-:Y:S01]  /*02a0*/  @P6 IMAD.MOV.U32 R4, RZ, RZ, -0x424b4b4b ;  /* 0xbdb4b4b5ff046424 */ /* 0x000fe200078e00ff */
[----:B------:R-:W-:Y:S01]  /*02b0*/  @P6 MOV R15, 0xbf000000 ;  /* 0xbf000000000f6802 */ /* 0x000fe20000000f00 */
[----:B------:R-:W-:Y:S01]  /*02c0*/  @P6 IMAD.MOV.U32 R17, RZ, RZ, RZ ;  /* 0x000000ffff116224 */ /* 0x000fe200078e00ff */
[----:B------:R-:W-:Y:S01]  /*02d0*/  ISETP.EQ.AND P5, PT, R9, 0x38, PT ;  /* 0x000000380900780c */ /* 0x000fe20003fa2270 */
[----:B------:R-:W-:Y:S01]  /*02e0*/  @P0 IMAD.MOV.U32 R14, RZ, RZ, RZ ;  /* 0x000000ffff0e0224 */ /* 0x000fe200078e00ff */
[----:B------:R-:W-:Y:S01]  /*02f0*/  @P6 MOV R10, 0xbe70f0f1 ;  /* 0xbe70f0f1000a6802 */ /* 0x000fe20000000f00 */
[----:B------:R-:W-:Y:S01]  /*0300*/  @P0 IMAD.MOV.U32 R4, RZ, RZ, RZ ;  /* 0x000000ffff040224 */ /* 0x000fe200078e00ff */
[----:B------:R-:W-:Y:S01]  /*0310*/  @P6 MOV R13, RZ ;  /* 0x000000ff000d6202 */ /* 0x000fe20000000f00 */
[----:B------:R-:W-:Y:S01]  /*0320*/  @P0 IMAD.MOV.U32 R17, RZ, RZ, RZ ;  /* 0x000000ffff110224 */ /* 0x000fe200078e00ff */
[----:B------:R-:W-:-:S02]  /*0330*/  @P0 MOV R15, 0x3f000000 ;  /* 0x3f000000000f0802 */ /* 0x000fc40000000f00 */
[----:B------:R-:W-:Y:S02]  /*0340*/  @P1 CS2R R14, SRZ ;  /* 0x00000000000e1805 */ /* 0x000fe4000001ff00 */
[C---:B------:R-:W-:Y:S01]  /*0350*/  ISETP.EQ.AND P6, PT, R9.reuse, 0x40, PT ;  /* 0x000000400900780c */ /* 0x040fe20003fc2270 */
[----:B------:R-:W-:Y:S01]  /*0360*/  @P1 IMAD.MOV.U32 R4, RZ, RZ, RZ ;  /* 0x000000ffff041224 */ /* 0x000fe200078e00ff */
[----:B------:R-:W-:Y:S01]  /*0370*/  @P0 MOV R10, RZ ;  /* 0x000000ff000a0202 */ /* 0x000fe20000000f00 */
[----:B------:R-:W-:Y:S01]  /*0380*/  @P1 IMAD.MOV.U32 R10, RZ, RZ, -0x41000000 ;  /* 0xbf000000ff0a1424 */ /* 0x000fe200078e00ff */
[----:B------:R-:W-:Y:S02]  /*0390*/  @P0 MOV R13, 0xbf000000 ;  /* 0xbf000000000d0802 */ /* 0x000fe40000000f00 */
[C---:B------:R-:W-:Y:S02]  /*03a0*/  ISETP.EQ.AND P0, PT, R9.reuse, 0x48, PT ;  /* 0x000000480900780c */ /* 0x040fe40003f02270 */
[----:B------:R-:W-:Y:S01]  /*03b0*/  @P1 MOV R13, 0x3f000000 ;  /* 0x3f000000000d1802 */ /* 0x000fe20000000f00 */
[----:B------:R-:W-:Y:S01]  /*03c0*/  @P2 IMAD.MOV.U32 R13, RZ, RZ, RZ ;  /* 0x000000ffff0d2224 */ /* 0x000fe200078e00ff */
[----:B------:R-:W-:Y:S01]  /*03d0*/  @P1 MOV R17, RZ ;  /* 0x000000ff00111202 */ /* 0x000fe20000000f00 */
[----:B------:R-:W-:Y:S01]  /*03e0*/  @P2 IMAD.MOV.U32 R17, RZ, RZ, -0x40d05f41 ;  /* 0xbf2fa0bfff112424 */ /* 0x000fe200078e00ff */
[----:B------:R-:W-:Y:S01]  /*03f0*/  @P2 MOV R4, RZ ;  /* 0x000000ff00042202 */ /* 0x000fe20000000f00 */
[----:B------:R-:W-:Y:S01]  /*0400*/  @P3 IMAD.MOV.U32 R4, RZ, RZ, RZ ;  /* 0x000000ffff043224 */ /* 0x000fe200078e00ff */
[C---:B------:R-:W-:Y:S01]  /*0410*/  ISETP.EQ.AND P1, PT, R9.reuse, 0x50, PT ;  /* 0x000000500900780c */ /* 0x040fe20003f22270 */
[----:B------:R-:W-:Y:S01]  /*0420*/  @P4 IMAD.MOV.U32 R4, RZ, RZ, -0x40d05f41 ;  /* 0xbf2fa0bfff044424 */ /* 0x000fe200078e00ff */
[----:B------:R-:W-:Y:S01]  /*0430*/  @P2 MOV R10, 0x3f000000 ;  /* 0x3f000000000a2802 */ /* 0x000fe20000000f00 */
[----:B------:R-:W-:Y:S01]  /*0440*/  @P5 IMAD.MOV.U32 R4, RZ, RZ, 0x3f2fa0bf ;  /* 0x3f2fa0bfff045424 */ /* 0x000fe200078e00ff */
[----:B------:R-:W-:Y:S01]  /*0450*/  @P2 MOV R14, RZ ;  /* 0x000000ff000e2202 */ /* 0x000fe20000000f00 */
[----:B------:R-:W-:Y:S01]  /*0460*/  @P3 IMAD.MOV.U32 R14, RZ, RZ, -0x40d05f41 ;  /* 0xbf2fa0bfff0e3424 */ /* 0x000fe200078e00ff */
[----:B------:R-:W-:Y:S01]  /*0470*/  @P2 MOV R15, 0x3dbe82fa ;  /* 0x3dbe82fa000f2802 */ /* 0x000fe20000000f00 */
[----:B------:R-:W-:Y:S01]  /*0480*/  @P3 IMAD.MOV.U32 R17, RZ, RZ, 0x3f2fa0bf ;  /* 0x3f2fa0bfff113424 */ /* 0x000fe200078e00ff */
[----:B------:R-:W-:-:S02]  /*0490*/  ISETP.EQ.AND P2, PT, R9, 0x58, PT ;  /* 0x000000580900780c */ /* 0x000fc40003f42270 */
[----:B------:R-:W-:Y:S01]  /*04a0*/  @P6 MOV R4, RZ ;  /* 0x000000ff00046202 */ /* 0x000fe20000000f00 */
[----:B------:R-:W-:Y:S01]  /*04b0*/  @P0 IMAD.MOV.U32 R4, RZ, RZ, RZ ;  /* 0x000000ffff040224 */ /* 0x000fe200078e00ff */
[----:B------:R-:W-:Y:S01]  /*04c0*/  @P3 MOV R10, RZ ;  /* 0x000000ff000a3202 */ /* 0x000fe20000000f00 */
[----:B------:R-:W-:Y:S01]  /*04d0*/  @P4 IMAD.MOV.U32 R10, RZ, RZ, 0x3dbe82fa ;  /* 0x3dbe82faff0a4424 */ /* 0x000fe200078e00ff */
[----:B------:R-:W-:Y:S02]  /*04e0*/  @P1 MOV R4, RZ ;  /* 0x000000ff00041202 */ /* 0x000fe40000000f00 */
[----:B------:R-:W-:Y:S01]  /*04f0*/  @P5 MOV R10, RZ ;  /* 0x000000ff000a5202 */ /* 0x000fe20000000f00 */
[----:B------:R-:W-:Y:S01]  /*0500*/  @P6 IMAD.MOV.U32 R10, RZ, RZ, -0x42417d06 ;  /* 0xbdbe82faff0a6424 */ /* 0x000fe200078e00ff */
[----:B------:R-:W-:Y:S01]  /*0510*/  @P3 MOV R13, 0x3dbe82fa ;  /* 0x3dbe82fa000d3802 */ /* 0x000fe20000000f00 */
[----:B------:R-:W-:Y:S01]  /*0520*/  @P0 IMAD.MOV.U32 R10, RZ, RZ, 0x3cfac688 ;  /* 0x3cfac688ff0a0424 */ /* 0x000fe200078e00ff */
[----:B------:R-:W-:Y:S01]  /*0530*/  @P4 MOV R14, 0x3f2fa0bf ;  /* 0x3f2fa0bf000e4802 */ /* 0x000fe20000000f00 */
[----:B------:R-:W-:Y:S01]  /*0540*/  @P2 IMAD.MOV.U32 R4, RZ, RZ, -0x4258d0fb ;  /* 0xbda72f05ff042424 */ /* 0x000fe200078e00ff */
[----:B------:R-:W-:Y:S01]  /*0550*/  @P5 MOV R14, RZ ;  /* 0x000000ff000e5202 */ /* 0x000fe20000000f00 */
[----:B------:R-:W-:Y:S01]  /*0560*/  @P4 IMAD.MOV.U32 R13, RZ, RZ, RZ ;  /* 0x000000ffff0d4224 */ /* 0x000fe200078e00ff */
[----:B------:R-:W-:Y:S01]  /*0570*/  @P5 MOV R13, 0xbdbe82fa ;  /* 0xbdbe82fa000d5802 */ /* 0x000fe20000000f00 */
[----:B------:R-:W-:Y:S01]  /*0580*/  @P1 IMAD.MOV.U32 R10, RZ, RZ, -0x40e5e0a7 ;  /* 0xbf1a1f59ff0a1424 */ /* 0x000fe200078e00ff */
[----:B------:R-:W-:Y:S01]  /*0590*/  @P6 MOV R13, 0x3cfac688 ;  /* 0x3cfac688000d6802 */ /* 0x000fe20000000f00 */
[----:B------:R-:W-:Y:S01]  /*05a0*/  @P2 IMAD.MOV.U32 R10, RZ, RZ, 0x3f272f05 ;  /* 0x3f272f05ff0a2424 */ /* 0x000fe200078e00ff */
[----:B------:R-:W-:Y:S01]  /*05b0*/  @P0 MOV R13, 0xbf1a1f59 ;  /* 0xbf1a1f59000d0802 */ /* 0x000fe20000000f00 */
[----:B------:R-:W-:Y:S01]  /*05c0*/  @P6 IMAD.MOV.U32 R14, RZ, RZ, RZ ;  /* 0x000000ffff0e6224 */ /* 0x000fe200078e00ff */
[----:B------:R-:W-:Y:S01]  /*05d0*/  @P1 MOV R13, 0x3f272f05 ;  /* 0x3f272f05000d1802 */ /* 0x000fe20000000f00 */
[----:B------:R-:W-:Y:S01]  /*05e0*/  @P0 IMAD.MOV.U32 R14, RZ, RZ, RZ ;  /* 0x000000ffff0e0224 */ /* 0x000fe200078e00ff */
[----:B------:R-:W-:Y:S01]  /*05f0*/  @P3 MOV R15, RZ ;  /* 0x000000ff000f3202 */ /* 0x000fe20000000f00 */
[----:B------:R-:W-:Y:S01]  /*0600*/  @P1 IMAD.MOV.U32 R14, RZ, RZ, -0x4258d0fb ;  /* 0xbda72f05ff0e1424 */ /* 0x000fe200078e00ff */
[----:B------:R-:W-:Y:S01]  /*0610*/  @P4 MOV R17, RZ ;  /* 0x000000ff00114202 */ /* 0x000fe20000000f00 */
[----:B------:R-:W-:Y:S01]  /*0620*/  @P4 IMAD.MOV.U32 R15, RZ, RZ, -0x42417d06 ;  /* 0xbdbe82faff0f4424 */ /* 0x000fe200078e00ff */
[----:B------:R-:W-:Y:S01]  /*0630*/  @P5 MOV R15, 0x3cfac688 ;  /* 0x3cfac688000f5802 */ /* 0x000fe20000000f00 */
[----:B------:R-:W-:Y:S01]  /*0640*/  @P5 IMAD.MOV.U32 R17, RZ, RZ, RZ ;  /* 0x000000ffff115224 */ /* 0x000fe200078e00ff */
[----:B------:R-:W-:Y:S01]  /*0650*/  @P6 MOV R15, 0xbf1a1f59 ;  /* 0xbf1a1f59000f6802 */ /* 0x000fe20000000f00 */
[----:B------:R-:W-:Y:S01]  /*0660*/  @P0 IMAD.MOV.U32 R15, RZ, RZ, 0x3f272f05 ;  /* 0x3f272f05ff0f0424 */ /* 0x000fe200078e00ff */
[----:B------:R-:W-:-:S02]  /*0670*/  @P6 MOV R17, RZ ;  /* 0x000000ff00116202 */ /* 0x000fc40000000f00 */
[----:B------:R-:W-:Y:S01]  /*0680*/  @P0 MOV R17, 0xbda72f05 ;  /* 0xbda72f0500110802 */ /* 0x000fe20000000f00 */
[----:B---3--:R-:W-:Y:S02]  /*0690*/  FMUL R12, R12, R4 ;  /* 0x000000040c0c7220 */ /* 0x008fe40000400000 */
[----:B------:R-:W1:Y:S02]  /*06a0*/  LDC.64 R4, c[0x0][0x390] ;  /* 0x0000e400ff047b82 */ /* 0x000e640000000a00 */
[----:B----4-:R-:W-:-:S04]  /*06b0*/  FFMA R11, R11, R10, R12 ;  /* 0x0000000a0b0b7223 */ /* 0x010fc8000000000c */
[----:B-----5:R-:W-:-:S04]  /*06c0*/  FFMA R11, R16, R13, R11 ;  /* 0x0000000d100b7223 */ /* 0x020fc8000000000b */
[----:B------:R-:W-:-:S04]  /*06d0*/  FFMA R8, R8, R14, R11 ;  /* 0x0000000e08087223 */ /* 0x000fc8000000000b */
[----:B------:R-:W-:-:S04]  /*06e0*/  FFMA R7, R7, R15, R8 ;  /* 0x0000000f07077223 */ /* 0x000fc80000000008 */
[----:B--2---:R-:W-:Y:S01]  /*06f0*/  FFMA R7, R6, R17, R7 ;  /* 0x0000001106077223 */ /* 0x004fe20000000007 */
[----:B-1----:R-:W-:-:S04]  /*0700*/  FMUL R4, R4, UR6 ;  /* 0x0000000604047c20 */ /* 0x002fc80008400000 */
[----:B------:R-:W-:-:S04]  /*0710*/  FMUL R7, R4, R7 ;  /* 0x0000000704077220 */ /* 0x000fc80000400000 */
[----:B------:R-:W-:-:S05]  /*0720*/  FFMA R5, R0, R5, -R7 ;  /* 0x0000000500057223 */ /* 0x000fca0000000807 */
[----:B------:R-:W-:Y:S01]  /*0730*/  STG.E desc[UR4][R2.64], R5 ;  /* 0x0000000502007986 */ /* 0x000fe2000c101904 */
[----:B------:R-:W-:Y:S05]  /*0740*/  EXIT ;  /* 0x000000000000794d */ /* 0x000fea0003800000 */
.L_x_6:
        /* <DEDUP_REMOVED lines=11> */
.L_x_11:


//--------------------- .text._Z5pde_rPfPKffffi   --------------------------
	.section	.text._Z5pde_rPfPKffffi,"ax",@progbits
	.align	128
        .global         _Z5pde_rPfPKffffi
        .type           _Z5pde_rPfPKffffi,@function
        .size           _Z5pde_rPfPKffffi,(.L_x_12 - _Z5pde_rPfPKffffi)
        .other          _Z5pde_rPfPKffffi,@"STO_CUDA_ENTRY STV_DEFAULT"
_Z5pde_rPfPKffffi:
.text._Z5pde_rPfPKffffi:
        /* <DEDUP_REMOVED lines=8> */
[----:B------:R-:W1:Y:S07]  /*0080*/  LDCU.64 UR4, c[0x0][0x358] ;  /* 0x00006b00ff0477ac */ /* 0x000e6e0008000a00 */
[----:B------:R-:W0:Y:S08]  /*0090*/  LDC.64 R2, c[0x0][0x398] ;  /* 0x0000e600ff027b82 */ /* 0x000e300000000a00 */
[----:B------:R-:W2:Y:S01]  /*00a0*/  LDC.64 R4, c[0x0][0x380] ;  /* 0x0000e000ff047b82 */ /* 0x000ea20000000a00 */
[----:B0-----:R-:W-:-:S05]  /*00b0*/  IMAD.WIDE R6, R3, 0x4, R6 ;  /* 0x0000000403067825 */ /* 0x001fca00078e0206 */
[----:B-1----:R-:W3:Y:S04]  /*00c0*/  LDG.E R14, desc[UR4][R6.64+-0x14] ;  /* 0xffffec04060e7981 */ /* 0x002ee8000c1e1900 */
[----:B------:R-:W4:Y:S04]  /*00d0*/  LDG.E R11, desc[UR4][R6.64+-0x18] ;  /* 0xffffe804060b7981 */ /* 0x000f28000c1e1900 */
[----:B------:R-:W5:Y:S01]  /*00e0*/  LDG.E R9, desc[UR4][R6.64+-0x10] ;  /* 0xfffff00406097981 */ /* 0x000f62000c1e1900 */
[----:B------:R-:W-:-:S03]  /*00f0*/  LOP3.LUT R10, RZ, R12, RZ, 0x33, !PT ;  /* 0x0000000cff0a7212 */ /* 0x000fc600078e33ff */
[----:B------:R-:W5:Y:S04]  /*0100*/  LDG.E R8, desc[UR4][R6.64+-0xc] ;  /* 0xfffff40406087981 */ /* 0x000f68000c1e1900 */
[----:B------:R-:W5:Y:S01]  /*0110*/  LDG.E R0, desc[UR4][R6.64+-0x8] ;  /* 0xfffff80406007981 */ /* 0x000f62000c1e1900 */
[----:B------:R-:W-:-:S03]  /*0120*/  IMAD.IADD R13, R10, 0x1, R3 ;  /* 0x000000010a0d7824 */ /* 0x000fc600078e0203 */
[----:B------:R0:W5:Y:S01]  /*0130*/  LDG.E R3, desc[UR4][R6.64+-0x4] ;  /* 0xfffffc0406037981 */ /* 0x000162000c1e1900 */
[----:B--2---:R-:W-:-:S05]  /*0140*/  IMAD.WIDE R4, R13, 0x4, R4 ;  /* 0x000000040d047825 */ /* 0x004fca00078e0204 */
        /* <DEDUP_REMOVED lines=9> */
[----:B0-----:R-:W-:Y:S01]  /*01e0*/  @P0 IMAD.MOV.U32 R6, RZ, RZ, 0x3fb4b4b5 ;  /* 0x3fb4b4b5ff060424 */ /* 0x001fe200078e00ff */
[----:B------:R-:W-:Y:S01]  /*01f0*/  @P0 MOV R13, 0xbfde1e1e ;  /* 0xbfde1e1e000d0802 */ /* 0x000fe20000000f00 */
[----:B------:R-:W-:Y:S01]  /*0200*/  @P4 IMAD.MOV.U32 R15, RZ, RZ, 0x3fb4b4b5 ;  /* 0x3fb4b4b5ff0f4424 */ /* 0x000fe200078e00ff */
[C---:B------:R-:W-:Y:S01]  /*0210*/  ISETP.EQ.AND P0, PT, R12.reuse, 0x28, PT ;  /* 0x000000280c00780c */ /* 0x040fe20003f02270 */
[----:B------:R-:W-:Y:S01]  /*0220*/  @P4 IMAD.MOV.U32 R13, RZ, RZ, 0x3db4b4b5 ;  /* 0x3db4b4b5ff0d4424 */ /* 0x000fe200078e00ff */
[----:B------:R-:W-:Y:S01]  /*0230*/  @P4 MOV R6, 0x3e70f0f1 ;  /* 0x3e70f0f100064802 */ /* 0x000fe20000000f00 */
[----:B------:R-:W-:Y:S01]  /*0240*/  @P3 IMAD.MOV.U32 R17, RZ, RZ, 0x3fb4b4b5 ;  /* 0x3fb4b4b5ff113424 */ /* 0x000fe200078e00ff */
[----:B------:R-:W-:Y:S01]  /*0250*/  @P4 MOV R16, 0xbfde1e1e ;  /* 0xbfde1e1e00104802 */ /* 0x000fe20000000f00 */
[----:B------:R-:W-:Y:S01]  /*0260*/  @P3 IMAD.MOV.U32 R15, RZ, RZ, 0x3e70f0f1 ;  /* 0x3e70f0f1ff0f3424 */ /* 0x000fe200078e00ff */
[C---:B------:R-:W-:Y:S01]  /*0270*/  ISETP.EQ.AND P4, PT, R12.reuse, 0x30, PT ;  /* 0x000000300c00780c */ /* 0x040fe20003f82270 */
[----:B------:R-:W-:Y:S01]  /*0280*/  @P3 IMAD.MOV.U32 R13, RZ, RZ, -0x80000000 ;  /* 0x80000000ff0d3424 */ /* 0x000fe200078e00ff */
[----:B------:R-:W-:Y:S01]  /*0290*/  @P3 MOV R6, 0x80000000 ;  /* 0x8000000000063802 */ /* 0x000fe20000000f00 */
[----:B------:R-:W-:Y:S01]  /*02a0*/  @P3 IMAD.MOV.U32 R18, RZ, RZ, -0x4021e1e2 ;  /* 0xbfde1e1eff123424 */ /* 0x000fe200078e00ff */
[----:B------:R-:W-:Y:S01]  /*02b0*/  @P3 MOV R16, 0x3db4b4b5 ;  /* 0x3db4b4b500103802 */ /* 0x000fe20000000f00 */
[----:B------:R-:W-:Y:S01]  /*02c0*/  @P6 IMAD.MOV.U32 R16, RZ, RZ, -0x80000000 ;  /* 0x80000000ff106424 */ /* 0x000fe200078e00ff */
[----:B------:R-:W-:Y:S01]  /*02d0*/  @P6 MOV R6, 0x3f000000 ;  /* 0x3f00000000066802 */ /* 0x000fe20000000f00 */
[----:B------:R-:W-:Y:S01]  /*02e0*/  @P5 IMAD.MOV.U32 R6, RZ, RZ, -0x41000000 ;  /* 0xbf000000ff065424 */ /* 0x000fe200078e00ff */
[C---:B------:R-:W-:Y:S01]  /*02f0*/  ISETP.EQ.AND P3, PT, R12.reuse, 0x38, PT ;  /* 0x000000380c00780c */ /* 0x040fe20003f62270 */
[----:B------:R-:W-:Y:S01]  /*0300*/  @P2 IMAD.MOV.U32 R6, RZ, RZ, -0x80000000 ;  /* 0x80000000ff062424 */ /* 0x000fe200078e00ff */
[----:B------:R-:W-:Y:S01]  /*0310*/  @P6 MOV R17, 0x3e70f0f1 ;  /* 0x3e70f0f100116802 */ /* 0x000fe20000000f00 */
[----:B------:R-:W-:Y:S01]  /*0320*/  @P5 IMAD.MOV.U32 R17, RZ, RZ, -0x80000000 ;  /* 0x80000000ff115424 */ /* 0x000fe200078e00ff */
[----:B------:R-:W-:Y:S01]  /*0330*/  @P6 MOV R15, 0x80000000 ;  /* 0x80000000000f6802 */ /* 0x000fe20000000f00 */
[----:B------:R-:W-:Y:S01]  /*0340*/  @P5 IMAD.MOV.U32 R15, RZ, RZ, 0x3f000000 ;  /* 0x3f000000ff0f5424 */ /* 0x000fe200078e00ff */
[----:B------:R-:W-:Y:S01]  /*0350*/  @P6 MOV R13, 0x80000000 ;  /* 0x80000000000d6802 */ /* 0x000fe20000000f00 */
[----:B------:R-:W-:Y:S01]  /*0360*/  @P5 IMAD.MOV.U32 R13, RZ, RZ, -0x80000000 ;  /* 0x80000000ff0d5424 */ /* 0x000fe200078e00ff */
[----:B------:R-:W-:Y:S01]  /*0370*/  @P6 MOV R18, 0x3db4b4b5 ;  /* 0x3db4b4b500126802 */ /* 0x000fe20000000f00 */
[----:B------:R-:W-:Y:S01]  /*0380*/  @P5 IMAD.MOV.U32 R18, RZ, RZ, -0x80000000 ;  /* 0x80000000ff125424 */ /* 0x000fe200078e00ff */
[----:B------:R-:W-:-:S02]  /*0390*/  ISETP.EQ.AND P6, PT, R12, 0x40, PT ;  /* 0x000000400c00780c */ /* 0x000fc40003fc2270 */
[----:B------:R-:W-:Y:S01]  /*03a0*/  @P5 MOV R16, 0x80000000 ;  /* 0x8000000000105802 */ /* 0x000fe20000000f00 */
[----:B------:R-:W-:Y:S01]  /*03b0*/  @P2 IMAD.MOV.U32 R16, RZ, RZ, -0x80000000 ;  /* 0x80000000ff102424 */ /* 0x000fe200078e00ff */
[C---:B------:R-:W-:Y:S02]  /*03c0*/  ISETP.EQ.AND P5, PT, R12.reuse, 0x48, PT ;  /* 0x000000480c00780c */ /* 0x040fe40003fa2270 */
[----:B------:R-:W-:Y:S02]  /*03d0*/  @P1 MOV R6, 0xbdbe82fa ;  /* 0xbdbe82fa00061802 */ /* 0x000fe40000000f00 */
[----:B------:R-:W-:Y:S01]  /*03e0*/  @P0 MOV R6, 0x80000000 ;  /* 0x8000000000060802 */ /* 0x000fe20000000f00 */
[----:B------:R-:W-:Y:S01]  /*03f0*/  @P4 IMAD.MOV.U32 R6, RZ, RZ, 0x3dbe82fa ;  /* 0x3dbe82faff064424 */ /* 0x000fe200078e00ff */
[----:B------:R-:W-:Y:S01]  /*0400*/  @P2 MOV R17, 0x3f000000 ;  /* 0x3f00000000112802 */ /* 0x000fe20000000f00 */
        /* <DEDUP_REMOVED lines=17> */
[----:B------:R-:W-:Y:S01]  /*0520*/  ISETP.EQ.AND P1, PT, R12, 0x58, PT ;  /* 0x000000580c00780c */ /* 0x000fe20003f22270 */
[----:B------:R-:W-:Y:S01]  /*0530*/  @P5 IMAD.MOV.U32 R13, RZ, RZ, 0x3da72f05 ;  /* 0x3da72f05ff0d5424 */ /* 0x000fe200078e00ff */
[----:B------:R-:W-:Y:S01]  /*0540*/  @P4 MOV R16, 0xbf2fa0bf ;  /* 0xbf2fa0bf00104802 */ /* 0x000fe20000000f00 */
[----:B------:R-:W-:Y:S01]  /*0550*/  @P0 IMAD.MOV.U32 R15, RZ, RZ, -0x42417d06 ;  /* 0xbdbe82faff0f0424 */ /* 0x000fe200078e00ff */
[----:B------:R-:W-:Y:S01]  /*0560*/  @P3 MOV R16, 0x80000000 ;  /* 0x8000000000103802 */ /* 0x000fe20000000f00 */
[----:B------:R-:W-:Y:S01]  /*0570*/  @P4 IMAD.MOV.U32 R15, RZ, RZ, -0x80000000 ;  /* 0x80000000ff0f4424 */ /* 0x000fe200078e00ff */
[----:B------:R-:W-:-:S02]  /*0580*/  @P6 MOV R16, 0x80000000 ;  /* 0x8000000000106802 */ /* 0x000fc40000000f00 */
[----:B------:R-:W-:Y:S02]  /*0590*/  @P5 MOV R16, 0x80000000 ;  /* 0x8000000000105802 */ /* 0x000fe40000000f00 */
[----:B------:R-:W-:Y:S02]  /*05a0*/  @P2 MOV R16, 0x3da72f05 ;  /* 0x3da72f0500102802 */ /* 0x000fe40000000f00 */
        /* <DEDUP_REMOVED lines=8> */
[----:B------:R-:W-:Y:S01]  /*0630*/  @P6 MOV R18, 0x80000000 ;  /* 0x8000000000126802 */ /* 0x000fe20000000f00 */
[----:B------:R-:W-:Y:S01]  /*0640*/  @P4 IMAD.MOV.U32 R17, RZ, RZ, -0x42417d06 ;  /* 0xbdbe82faff114424 */ /* 0x000fe200078e00ff */
[----:B------:R-:W-:-:S02]  /*0650*/  @P5 MOV R18, 0x80000000 ;  /* 0x8000000000125802 */ /* 0x000fc40000000f00 */
[----:B------:R-:W-:Y:S01]  /*0660*/  @P3 MOV R17, 0x80000000 ;  /* 0x8000000000113802 */ /* 0x000fe20000000f00 */
[----:B------:R-:W-:Y:S01]  /*0670*/  @P6 IMAD.MOV.U32 R17, RZ, RZ, 0x3dbe82fa ;  /* 0x3dbe82faff116424 */ /* 0x000fe200078e00ff */
[----:B------:R-:W-:Y:S01]  /*0680*/  @P2 MOV R18, 0x80000000 ;  /* 0x8000000000122802 */ /* 0x000fe20000000f00 */
[----:B------:R-:W-:Y:S02]  /*0690*/  @P1 IMAD.MOV.U32 R18, RZ, RZ, 0x3da72f05 ;  /* 0x3da72f05ff121424 */ /* 0x000fe400078e00ff */
[----:B------:R-:W-:Y:S01]  /*06a0*/  @P5 IMAD.MOV.U32 R17, RZ, RZ, -0x43053978 ;  /* 0xbcfac688ff115424 */ /* 0x000fe200078e00ff */
[----:B------:R-:W-:Y:S02]  /*06b0*/  @P2 MOV R17, 0x3f1a1f59 ;  /* 0x3f1a1f5900112802 */ /* 0x000fe40000000f00 */
[----:B------:R-:W-:Y:S01]  /*06c0*/  @P1 MOV R17, 0xbf272f05 ;  /* 0xbf272f0500111802 */ /* 0x000fe20000000f00 */
[----:B---3--:R-:W-:Y:S02]  /*06d0*/  FMUL R14, R14, R6 ;  /* 0x000000060e0e7220 */ /* 0x008fe40000400000 */
[----:B------:R-:W0:Y:S02]  /*06e0*/  LDC.64 R6, c[0x0][0x390] ;  /* 0x0000e400ff067b82 */ /* 0x000e240000000a00 */
[----:B----4-:R-:W-:-:S04]  /*06f0*/  FFMA R14, R11, R13, R14 ;  /* 0x0000000d0b0e7223 */ /* 0x010fc8000000000e */
[----:B-----5:R-:W-:-:S04]  /*0700*/  FFMA R9, R9, R16, R14 ;  /* 0x0000001009097223 */ /* 0x020fc8000000000e */
[----:B------:R-:W-:-:S04]  /*0710*/  FFMA R9, R8, R15, R9 ;  /* 0x0000000f08097223 */ /* 0x000fc80000000009 */
[----:B------:R-:W-:-:S04]  /*0720*/  FFMA R0, R0, R18, R9 ;  /* 0x0000001200007223 */ /* 0x000fc80000000009 */
[----:B------:R-:W-:Y:S01]  /*0730*/  FFMA R3, R3, R17, R0 ;  /* 0x0000001103037223 */ /* 0x000fe20000000000 */
[----:B0-----:R-:W-:-:S04]  /*0740*/  FMUL R2, R2, R6 ;  /* 0x0000000602027220 */ /* 0x001fc80000400000 */
[----:B------:R-:W-:-:S04]  /*0750*/  FMUL R3, R2, R3 ;  /* 0x0000000302037220 */ /* 0x000fc80000400000 */
[----:B--2---:R-:W-:-:S05]  /*0760*/  FFMA R3, R10, R7, -R3 ;  /* 0x000000070a037223 */ /* 0x004fca0000000803 */
[----:B------:R-:W-:Y:S01]  /*0770*/  STG.E desc[UR4][R4.64], R3 ;  /* 0x0000000304007986 */ /* 0x000fe2000c101904 */
[----:B------:R-:W-:Y:S05]  /*0780*/  EXIT ;  /* 0x000000000000794d */ /* 0x000fea0003800000 */
.L_x_7:
        /* <DEDUP_REMOVED lines=15> */
.L_x_12:


//--------------------- .nv.global.init           --------------------------
	.section	.nv.global.init,"aw",@progbits
	.align	4
.nv.global.init:
	.type		__cudart_i2opi_f,@object
	.size		__cudart_i2opi_f,(.L_0 - __cudart_i2opi_f)
__cudart_i2opi_f:
        /*0000*/ 	.byte	0x41, 0x90, 0x43, 0x3c, 0x99, 0x95, 0x62, 0xdb, 0xc0, 0xdd, 0x34, 0xf5, 0xd1, 0x57, 0x27, 0xfc
        /*0010*/ 	.byte	0x29, 0x15, 0x44, 0x4e, 0x6e, 0x83, 0xf9, 0xa2
.L_0:


//--------------------- .nv.shared.reserved.0     --------------------------
	.section	.nv.shared.reserved.0,"aw",@nobits
	.weak		__nv_reservedSMEM_offset_0_alias
	.size		__nv_reservedSMEM_offset_0_alias, 0, 64
	.other		__nv_reservedSMEM_offset_0_alias,@"STO_CUDA_RESERVED_SHARED STV_DEFAULT"
__nv_reservedSMEM_offset_0_alias:
	.zero		0
	.zero		64


//--------------------- .nv.constant0._Z8update_iPfPKfffi --------------------------
	.section	.nv.constant0._Z8update_iPfPKfffi,"a",@progbits
	.sectionflags	@""
	.align	4
.nv.constant0._Z8update_iPfPKfffi:
	.zero		924


//--------------------- .nv.constant0._Z4bc_lPfPKfffffffi --------------------------
	.section	.nv.constant0._Z4bc_lPfPKfffffffi,"a",@progbits
	.sectionflags	@""
	.align	4
.nv.constant0._Z4bc_lPfPKfffffffi:
	.zero		940


//--------------------- .nv.constant0._Z5pde_iPfPKffffi --------------------------
	.section	.nv.constant0._Z5pde_iPfPKffffi,"a",@progbits
	.sectionflags	@""
	.align	4
.nv.constant0._Z5pde_iPfPKffffi:
	.zero		928


//--------------------- .nv.constant0._Z5pde_lPfPKffffi --------------------------
	.section	.nv.constant0._Z5pde_lPfPKffffi,"a",@progbits
	.sectionflags	@""
	.align	4
.nv.constant0._Z5pde_lPfPKffffi:
	.zero		928


//--------------------- .nv.constant0._Z5pde_rPfPKffffi --------------------------
	.section	.nv.constant0._Z5pde_rPfPKffffi,"a",@progbits
	.sectionflags	@""
	.align	4
.nv.constant0._Z5pde_rPfPKffffi:
	.zero		928


//--------------------- SYMBOLS --------------------------

	.type		.nv.reservedSmem.offset0,@object
	.size		.nv.reservedSmem.offset0,0x4
